// auto-generated by cutlass_sweep.gemm — config: {"arch": "sm_100", "cluster_m": 1, "cluster_n": 1, "dtype": "fp16", "dtype_b": "fp16", "layout": "nt", "stages": 0, "tile_k": 256, "tile_m": 128, "tile_n": 48}
#include "cutlass/cutlass.h"
#include "cutlass/gemm/collective/collective_builder.hpp"
#include "cutlass/gemm/device/gemm_universal_adapter.h"
#include "cutlass/gemm/kernel/gemm_universal.hpp"
#include "cutlass/epilogue/collective/collective_builder.hpp"

using ElemA = cutlass::half_t;
using ElemB = cutlass::half_t;
using ElemCD = cutlass::half_t;
using Acc  = float;
using TileShape    = cute::Shape<cute::_128, cute::_48, cute::_256>;
using ClusterShape = cute::Shape<cute::_1, cute::_1, cute::_1>;

using CollectiveEpilogue = typename cutlass::epilogue::collective::CollectiveBuilder<
    cutlass::arch::Sm100, cutlass::arch::OpClassTensorOp,
    TileShape, ClusterShape,
    cutlass::epilogue::collective::EpilogueTileAuto,
    Acc, Acc,
    ElemCD, cutlass::layout::RowMajor, 128 / cutlass::sizeof_bits<ElemCD>::value,
    ElemCD, cutlass::layout::RowMajor, 128 / cutlass::sizeof_bits<ElemCD>::value,
    cutlass::epilogue::collective::EpilogueScheduleAuto
  >::CollectiveOp;

using CollectiveMainloop = typename cutlass::gemm::collective::CollectiveBuilder<
    cutlass::arch::Sm100, cutlass::arch::OpClassTensorOp,
    ElemA, cutlass::layout::RowMajor, 128 / cutlass::sizeof_bits<ElemA>::value,
    ElemB, cutlass::layout::ColumnMajor, 128 / cutlass::sizeof_bits<ElemB>::value,
    Acc,
    TileShape, ClusterShape,
    cutlass::gemm::collective::StageCountAutoCarveout<static_cast<int>(sizeof(typename CollectiveEpilogue::SharedStorage))>,
    cutlass::gemm::collective::KernelScheduleAuto
  >::CollectiveOp;

using GemmKernel = cutlass::gemm::kernel::GemmUniversal<
    cute::Shape<int,int,int,int>,
    CollectiveMainloop,
    CollectiveEpilogue
>;
using Gemm = cutlass::gemm::device::GemmUniversalAdapter<GemmKernel>;

// Force the device kernel symbol into the cubin without needing a host main.
auto* _anchor = &cutlass::device_kernel<GemmKernel>;


// ===== COMPILED SASS (sm_100a) =====

	.target	sm_100a

	.elftype	@"ET_EXEC"


//--------------------- .note.nv.tkinfo           --------------------------
	.section	.note.nv.tkinfo,"",@"SHT_NOTE"
	.sectionflags	@"SHF_NOTE_NV_TKINFO"
	.tkinfo
        /*0018*/ 	.word	0x00000002
        /*0030*/ 	.string	""
        /*0030*/ 	.string	"ptxas"
        /*0030*/ 	.string	"Cuda compilation tools, release 13.0, V13.0.88"
        /*0030*/ 	.string	"Build cuda_13.0.r13.0/compiler.36424714_0"
        /*0030*/ 	.string	"-arch sm_100a -m 64 "



//--------------------- .note.nv.cuinfo           --------------------------
	.section	.note.nv.cuinfo,"",@"SHT_NOTE"
	.sectionflags	@"SHF_NOTE_NV_CUINFO"
        /*0018*/ 	.short	0x0002
        /*001a*/ 	.short	0x0064
        /*001c*/ 	.short	0x0082
	.zero		2


//--------------------- .nv.info                  --------------------------
	.section	.nv.info,"",@"SHT_CUDA_INFO"
	.align	4


	//----- nvinfo : EIATTR_REGCOUNT
	.align		4
        /*0000*/ 	.byte	0x04, 0x2f
        /*0002*/ 	.short	(.L_19 - .L_18)
	.align		4
.L_18:
        /*0004*/ 	.word	index@(_ZN7cutlass13device_kernelINS_4gemm6kernel13GemmUniversalIN4cute5tupleIJiiiiEEENS1_10collective13CollectiveMmaINS1_35MainloopSm100TmaUmmaWarpSpecializedILi2ELi2ELi4ENS5_IJNS4_1CILi1EEESB_SB_EEEEENS5_IJNSA_ILi128EEENSA_ILi48EEENSA_ILi256EEEEEENS_6half_tENS5_IJlSB_lEEESI_SJ_NS4_8TiledMMAINS4_8MMA_AtomIJNS4_20SM100_MMA_F16BF16_SSISI_SI_fLi128ELi48ELNS4_4UMMA5MajorE0ELSO_0ELNSN_7ScaleInE0ELSP_0EEEEEENS4_6LayoutISC_NS5_IJNSA_ILi0EEEST_ST_EEEEENS5_IJNS4_10UnderscoreESW_SW_EEEEENS4_13SM90_TMA_LOADENS4_14ComposedLayoutINS4_7SwizzleILi3ELi4ELi3EEENS4_18smem_ptr_flag_bitsILi16EEENSS_INS5_IJNSA_ILi8EEENSA_ILi64EEEEEENS5_IJS16_SB_EEEEEEEvNS4_8identityESZ_S1A_vS1B_EENS_8epilogue10collective18CollectiveEpilogueINS1D_23Sm100TmaWarpSpecializedILi2ELi1ELi48ELb1ELb0EEEJSH_NS5_IJNSS_ISE_SB_EENSS_ISF_SB_EEEEESI_SJ_SI_SJ_NS1D_6fusion15FusionCallbacksIS1H_NS1L_17LinearCombinationISI_fSI_fLNS_15FloatRoundStyleE2EEESH_S1K_JEEENS4_5SM1004TMEM4LOAD26SM100_TMEM_LOAD_32dp32b16xESZ_NS10_INS11_ILi1ELi4ELi3EEES14_NSS_INS5_IJS15_NSA_ILi16EEEEEENS5_IJS1W_SB_EEEEEEENS4_39AutoVectorizingCopyWithAssumedAlignmentILi128EEENS4_14SM90_TMA_STOREES20_S22_S22_EEEvvEEEEvNT_6ParamsE)
        /*0008*/ 	.word	0x00000093


	//----- nvinfo : EIATTR_FRAME_SIZE
	.align		4
.L_19:
        /*000c*/ 	.byte	0x04, 0x11
        /*000e*/ 	.short	(.L_21 - .L_20)
	.align		4
.L_20:
        /*0010*/ 	.word	index@($__internal_2_$__cuda_sm10x_tcgen05_guardrail_trap_unallocated_columns_being_dealloced)
        /*0014*/ 	.word	0x00000000


	//----- nvinfo : EIATTR_FRAME_SIZE
	.align		4
.L_21:
        /*0018*/ 	.byte	0x04, 0x11
        /*001a*/ 	.short	(.L_23 - .L_22)
	.align		4
.L_22:
        /*001c*/ 	.word	index@($__internal_1_$__cuda_sm10x_tcgen05_guardrail_trap_phase_invalid_during_alloc)
        /*0020*/ 	.word	0x00000000


	//----- nvinfo : EIATTR_FRAME_SIZE
	.align		4
.L_23:
        /*0024*/ 	.byte	0x04, 0x11
        /*0026*/ 	.short	(.L_25 - .L_24)
	.align		4
.L_24:
        /*0028*/ 	.word	index@($__internal_0_$__cuda_sm10x_tcgen05_guardrail_trap_col_being_dealloced_not_returned_by_alloc)
        /*002c*/ 	.word	0x00000000


	//----- nvinfo : EIATTR_FRAME_SIZE
	.align		4
.L_25:
        /*0030*/ 	.byte	0x04, 0x11
        /*0032*/ 	.short	(.L_27 - .L_26)
	.align		4
.L_26:
        /*0034*/ 	.word	index@(_ZN7cutlass13device_kernelINS_4gemm6kernel13GemmUniversalIN4cute5tupleIJiiiiEEENS1_10collective13CollectiveMmaINS1_35MainloopSm100TmaUmmaWarpSpecializedILi2ELi2ELi4ENS5_IJNS4_1CILi1EEESB_SB_EEEEENS5_IJNSA_ILi128EEENSA_ILi48EEENSA_ILi256EEEEEENS_6half_tENS5_IJlSB_lEEESI_SJ_NS4_8TiledMMAINS4_8MMA_AtomIJNS4_20SM100_MMA_F16BF16_SSISI_SI_fLi128ELi48ELNS4_4UMMA5MajorE0ELSO_0ELNSN_7ScaleInE0ELSP_0EEEEEENS4_6LayoutISC_NS5_IJNSA_ILi0EEEST_ST_EEEEENS5_IJNS4_10UnderscoreESW_SW_EEEEENS4_13SM90_TMA_LOADENS4_14ComposedLayoutINS4_7SwizzleILi3ELi4ELi3EEENS4_18smem_ptr_flag_bitsILi16EEENSS_INS5_IJNSA_ILi8EEENSA_ILi64EEEEEENS5_IJS16_SB_EEEEEEEvNS4_8identityESZ_S1A_vS1B_EENS_8epilogue10collective18CollectiveEpilogueINS1D_23Sm100TmaWarpSpecializedILi2ELi1ELi48ELb1ELb0EEEJSH_NS5_IJNSS_ISE_SB_EENSS_ISF_SB_EEEEESI_SJ_SI_SJ_NS1D_6fusion15FusionCallbacksIS1H_NS1L_17LinearCombinationISI_fSI_fLNS_15FloatRoundStyleE2EEESH_S1K_JEEENS4_5SM1004TMEM4LOAD26SM100_TMEM_LOAD_32dp32b16xESZ_NS10_INS11_ILi1ELi4ELi3EEES14_NSS_INS5_IJS15_NSA_ILi16EEEEEENS5_IJS1W_SB_EEEEEEENS4_39AutoVectorizingCopyWithAssumedAlignmentILi128EEENS4_14SM90_TMA_STOREES20_S22_S22_EEEvvEEEEvNT_6ParamsE)
        /*0038*/ 	.word	0x00000000


	//----- nvinfo : EIATTR_MIN_STACK_SIZE
	.align		4
.L_27:
        /*003c*/ 	.byte	0x04, 0x12
        /*003e*/ 	.short	(.L_29 - .L_28)
	.align		4
.L_28:
        /*0040*/ 	.word	index@(_ZN7cutlass13device_kernelINS_4gemm6kernel13GemmUniversalIN4cute5tupleIJiiiiEEENS1_10collective13CollectiveMmaINS1_35MainloopSm100TmaUmmaWarpSpecializedILi2ELi2ELi4ENS5_IJNS4_1CILi1EEESB_SB_EEEEENS5_IJNSA_ILi128EEENSA_ILi48EEENSA_ILi256EEEEEENS_6half_tENS5_IJlSB_lEEESI_SJ_NS4_8TiledMMAINS4_8MMA_AtomIJNS4_20SM100_MMA_F16BF16_SSISI_SI_fLi128ELi48ELNS4_4UMMA5MajorE0ELSO_0ELNSN_7ScaleInE0ELSP_0EEEEEENS4_6LayoutISC_NS5_IJNSA_ILi0EEEST_ST_EEEEENS5_IJNS4_10UnderscoreESW_SW_EEEEENS4_13SM90_TMA_LOADENS4_14ComposedLayoutINS4_7SwizzleILi3ELi4ELi3EEENS4_18smem_ptr_flag_bitsILi16EEENSS_INS5_IJNSA_ILi8EEENSA_ILi64EEEEEENS5_IJS16_SB_EEEEEEEvNS4_8identityESZ_S1A_vS1B_EENS_8epilogue10collective18CollectiveEpilogueINS1D_23Sm100TmaWarpSpecializedILi2ELi1ELi48ELb1ELb0EEEJSH_NS5_IJNSS_ISE_SB_EENSS_ISF_SB_EEEEESI_SJ_SI_SJ_NS1D_6fusion15FusionCallbacksIS1H_NS1L_17LinearCombinationISI_fSI_fLNS_15FloatRoundStyleE2EEESH_S1K_JEEENS4_5SM1004TMEM4LOAD26SM100_TMEM_LOAD_32dp32b16xESZ_NS10_INS11_ILi1ELi4ELi3EEES14_NSS_INS5_IJS15_NSA_ILi16EEEEEENS5_IJS1W_SB_EEEEEEENS4_39AutoVectorizingCopyWithAssumedAlignmentILi128EEENS4_14SM90_TMA_STOREES20_S22_S22_EEEvvEEEEvNT_6ParamsE)
        /*0044*/ 	.word	0x00000000
.L_29:


//--------------------- .nv.compat                --------------------------
	.section	.nv.compat,"",@"SHT_CUDA_COMPAT_INFO"
	.align	4
        /*0000*/ 	.byte	0x02, 0x09, 0x01, 0x00, 0x02, 0x02, 0x02, 0x00, 0x02, 0x05, 0x05, 0x00, 0x03, 0x07, 0x01, 0x01
        /*0010*/ 	.byte	0x02, 0x03, 0x01, 0x00, 0x02, 0x06, 0x01, 0x00, 0x04, 0x0b, 0x08, 0x00, 0x09, 0x00, 0x00, 0x00
        /*0020*/ 	.byte	0x00, 0x00, 0x00, 0x00


//--------------------- .nv.info._ZN7cutlass13device_kernelINS_4gemm6kernel13GemmUniversalIN4cute5tupleIJiiiiEEENS1_10collective13CollectiveMmaINS1_35MainloopSm100TmaUmmaWarpSpecializedILi2ELi2ELi4ENS5_IJNS4_1CILi1EEESB_SB_EEEEENS5_IJNSA_ILi128EEENSA_ILi48EEENSA_ILi256EEEEEENS_6half_tENS5_IJlSB_lEEESI_SJ_NS4_8TiledMMAINS4_8MMA_AtomIJNS4_20SM100_MMA_F16BF16_SSISI_SI_fLi128ELi48ELNS4_4UMMA5MajorE0ELSO_0ELNSN_7ScaleInE0ELSP_0EEEEEENS4_6LayoutISC_NS5_IJNSA_ILi0EEEST_ST_EEEEENS5_IJNS4_10UnderscoreESW_SW_EEEEENS4_13SM90_TMA_LOADENS4_14ComposedLayoutINS4_7SwizzleILi3ELi4ELi3EEENS4_18smem_ptr_flag_bitsILi16EEENSS_INS5_IJNSA_ILi8EEENSA_ILi64EEEEEENS5_IJS16_SB_EEEEEEEvNS4_8identityESZ_S1A_vS1B_EENS_8epilogue10collective18CollectiveEpilogueINS1D_23Sm100TmaWarpSpecializedILi2ELi1ELi48ELb1ELb0EEEJSH_NS5_IJNSS_ISE_SB_EENSS_ISF_SB_EEEEESI_SJ_SI_SJ_NS1D_6fusion15FusionCallbacksIS1H_NS1L_17LinearCombinationISI_fSI_fLNS_15FloatRoundStyleE2EEESH_S1K_JEEENS4_5SM1004TMEM4LOAD26SM100_TMEM_LOAD_32dp32b16xESZ_NS10_INS11_ILi1ELi4ELi3EEES14_NSS_INS5_IJS15_NSA_ILi16EEEEEENS5_IJS1W_SB_EEEEEEENS4_39AutoVectorizingCopyWithAssumedAlignmentILi128EEENS4_14SM90_TMA_STOREES20_S22_S22_EEEvvEEEEvNT_6ParamsE --------------------------
	.section	.nv.info._ZN7cutlass13device_kernelINS_4gemm6kernel13GemmUniversalIN4cute5tupleIJiiiiEEENS1_10collective13CollectiveMmaINS1_35MainloopSm100TmaUmmaWarpSpecializedILi2ELi2ELi4ENS5_IJNS4_1CILi1EEESB_SB_EEEEENS5_IJNSA_ILi128EEENSA_ILi48EEENSA_ILi256EEEEEENS_6half_tENS5_IJlSB_lEEESI_SJ_NS4_8TiledMMAINS4_8MMA_AtomIJNS4_20SM100_MMA_F16BF16_SSISI_SI_fLi128ELi48ELNS4_4UMMA5MajorE0ELSO_0ELNSN_7ScaleInE0ELSP_0EEEEEENS4_6LayoutISC_NS5_IJNSA_ILi0EEEST_ST_EEEEENS5_IJNS4_10UnderscoreESW_SW_EEEEENS4_13SM90_TMA_LOADENS4_14ComposedLayoutINS4_7SwizzleILi3ELi4ELi3EEENS4_18smem_ptr_flag_bitsILi16EEENSS_INS5_IJNSA_ILi8EEENSA_ILi64EEEEEENS5_IJS16_SB_EEEEEEEvNS4_8identityESZ_S1A_vS1B_EENS_8epilogue10collective18CollectiveEpilogueINS1D_23Sm100TmaWarpSpecializedILi2ELi1ELi48ELb1ELb0EEEJSH_NS5_IJNSS_ISE_SB_EENSS_ISF_SB_EEEEESI_SJ_SI_SJ_NS1D_6fusion15FusionCallbacksIS1H_NS1L_17LinearCombinationISI_fSI_fLNS_15FloatRoundStyleE2EEESH_S1K_JEEENS4_5SM1004TMEM4LOAD26SM100_TMEM_LOAD_32dp32b16xESZ_NS10_INS11_ILi1ELi4ELi3EEES14_NSS_INS5_IJS15_NSA_ILi16EEEEEENS5_IJS1W_SB_EEEEEEENS4_39AutoVectorizingCopyWithAssumedAlignmentILi128EEENS4_14SM90_TMA_STOREES20_S22_S22_EEEvvEEEEvNT_6ParamsE,"",@"SHT_CUDA_INFO"
	.sectionflags	@""
	.align	4


	//----- nvinfo : EIATTR_CUDA_API_VERSION
	.align		4
        /*0000*/ 	.byte	0x04, 0x37
        /*0002*/ 	.short	(.L_31 - .L_30)
.L_30:
        /*0004*/ 	.word	0x00000082


	//----- nvinfo : EIATTR_KPARAM_INFO
	.align		4
.L_31:
        /*0008*/ 	.byte	0x04, 0x17
        /*000a*/ 	.short	(.L_33 - .L_32)
.L_32:
        /*000c*/ 	.word	0x00000000
        /*0010*/ 	.short	0x0000
        /*0012*/ 	.short	0x0000
        /*0014*/ 	.byte	0x00, 0xf0, 0x01, 0x20


	//----- nvinfo : EIATTR_AT_ENTRY_FRAGMENTS
	.align		4
.L_33:
        /*0018*/ 	.byte	0x04, 0x4f
        /*001a*/ 	.short	(.L_35 - .L_34)


	//   ....[0]....
.L_34:
        /*001c*/ 	.word	0x00000006


	//----- nvinfo : EIATTR_RESERVED_SMEM_USED
	.align		4
.L_35:
        /*0020*/ 	.byte	0x01, 0x41
	.zero		2


	//----- nvinfo : EIATTR_SPARSE_MMA_MASK
	.align		4
        /*0024*/ 	.byte	0x03, 0x50
        /*0026*/ 	.short	0x0000


	//----- nvinfo : EIATTR_TCGEN05_1CTA_USED
	.align		4
        /*0028*/ 	.byte	0x01, 0x51
	.zero		2


	//----- nvinfo : EIATTR_MAXREG_COUNT
	.align		4
        /*002c*/ 	.byte	0x03, 0x1b
        /*002e*/ 	.short	0x00ff


	//----- nvinfo : EIATTR_NUM_BARRIERS
	.align		4
        /*0030*/ 	.byte	0x02, 0x4c
        /*0032*/ 	.byte	0x07
	.zero		1


	//----- nvinfo : EIATTR_EXTERNS
	.align		4
        /*0034*/ 	.byte	0x04, 0x0f
        /*0036*/ 	.short	(.L_37 - .L_36)


	//   ....[0]....
	.align		4
.L_36:
        /*0038*/ 	.word	index@(__assertfail)


	//----- nvinfo : EIATTR_MERCURY_ISA_VERSION
	.align		4
.L_37:
        /*003c*/ 	.byte	0x03, 0x5f
        /*003e*/ 	.short	0x0101


	//----- nvinfo : EIATTR_INT_WARP_WIDE_INSTR_OFFSETS
	.align		4
        /*0040*/ 	.byte	0x04, 0x31
        /*0042*/ 	.short	(.L_39 - .L_38)


	//   ....[0]....
.L_38:
        /*0044*/ 	.word	0x00002160


	//   ....[1]....
        /*0048*/ 	.word	0x00003fa0


	//   ....[2]....
        /*004c*/ 	.word	0x00003fd0


	//   ....[3]....
        /*0050*/ 	.word	0x00003ff0


	//   ....[4]....
        /*0054*/ 	.word	0x00004a50


	//   ....[5]....
        /*0058*/ 	.word	0x00004a60


	//   ....[6]....
        /*005c*/ 	.word	0x00004ab0


	//   ....[7]....
        /*0060*/ 	.word	0x00004bb0


	//----- nvinfo : EIATTR_COOP_GROUP_MASK_REGIDS
	.align		4
.L_39:
        /*0064*/ 	.byte	0x04, 0x29
        /*0066*/ 	.short	(.L_41 - .L_40)


	//   ....[0]....
.L_40:
        /*0068*/ 	.word	0xffffffff


	//   ....[1]....
        /*006c*/ 	.word	0xffffffff


	//   ....[2]....
        /*0070*/ 	.word	0xffffffff


	//   ....[3]....
        /*0074*/ 	.word	0xffffffff


	//   ....[4]....
        /*0078*/ 	.word	0xffffffff


	//   ....[5]....
        /*007c*/ 	.word	0xffffffff


	//   ....[6]....
        /*0080*/ 	.word	0xffffffff


	//   ....[7]....
        /*0084*/ 	.word	0xffffffff


	//   ....[8]....
        /*0088*/ 	.word	0xffffffff


	//   ....[9]....
        /*008c*/ 	.word	0xffffffff


	//   ....[10]....
        /*0090*/ 	.word	0xffffffff


	//   ....[11]....
        /*0094*/ 	.word	0xffffffff


	//   ....[12]....
        /*0098*/ 	.word	0xffffffff


	//----- nvinfo : EIATTR_COOP_GROUP_INSTR_OFFSETS
	.align		4
.L_41:
        /*009c*/ 	.byte	0x04, 0x28
        /*009e*/ 	.short	(.L_43 - .L_42)


	//   ....[0]....
.L_42:
        /*00a0*/ 	.word	0x00000090


	//   ....[1]....
        /*00a4*/ 	.word	0x000004d0


	//   ....[2]....
        /*00a8*/ 	.word	0x00000600


	//   ....[3]....
        /*00ac*/ 	.word	0x00000760


	//   ....[4]....
        /*00b0*/ 	.word	0x00000860


	//   ....[5]....
        /*00b4*/ 	.word	0x000009d0


	//   ....[6]....
        /*00b8*/ 	.word	0x00000b70


	//   ....[7]....
        /*00bc*/ 	.word	0x00002040


	//   ....[8]....
        /*00c0*/ 	.word	0x00002d00


	//   ....[9]....
        /*00c4*/ 	.word	0x00002f10


	//   ....[10]....
        /*00c8*/ 	.word	0x00002f40


	//   ....[11]....
        /*00cc*/ 	.word	0x00003e70


	//   ....[12]....
        /*00d0*/ 	.word	0x000040b0


	//----- nvinfo : EIATTR_VRC_CTA_INIT_COUNT
	.align		4
.L_43:
        /*00d4*/ 	.byte	0x02, 0x4a
        /*00d6*/ 	.byte	0x80
	.zero		1


	//----- nvinfo : EIATTR_SYSCALL_OFFSETS
	.align		4
        /*00d8*/ 	.byte	0x04, 0x46
        /*00da*/ 	.short	(.L_45 - .L_44)


	//   ....[0]....
.L_44:
        /*00dc*/ 	.word	0x00005690


	//   ....[1]....
        /*00e0*/ 	.word	0x00005780


	//   ....[2]....
        /*00e4*/ 	.word	0x00006020


	//   ....[3]....
        /*00e8*/ 	.word	0x00006190


	//   ....[4]....
        /*00ec*/ 	.word	0x00006300


	//----- nvinfo : EIATTR_MBARRIER_INSTR_OFFSETS
	.align		4
.L_45:
        /*00f0*/ 	.byte	0x04, 0x39
        /*00f2*/ 	.short	(.L_47 - .L_46)


	//   ....[0]....
.L_46:
        /*00f4*/ 	.word	0x000005b0
        /*00f8*/ 	.word	0x000000ff
        /*00fc*/ 	.word	0x00000000
        /*0100*/ 	.short	0x0100
        /*0102*/ 	.byte	0x04
	.zero		1


	//   ....[1]....
        /*0104*/ 	.word	0x000005c0
        /*0108*/ 	.word	0x000000ff
        /*010c*/ 	.word	0x00000010
        /*0110*/ 	.short	0x0100
        /*0112*/ 	.byte	0x04
	.zero		1


	//   ....[2]....
        /*0114*/ 	.word	0x000005d0
        /*0118*/ 	.word	0x000000ff
        /*011c*/ 	.word	0x00000008
        /*0120*/ 	.short	0x0100
        /*0122*/ 	.byte	0x04
	.zero		1


	//   ....[3]....
        /*0124*/ 	.word	0x000005e0
        /*0128*/ 	.word	0x000000ff
        /*012c*/ 	.word	0x00000018
        /*0130*/ 	.short	0x0100
        /*0132*/ 	.byte	0x04
	.zero		1


	//   ....[4]....
        /*0134*/ 	.word	0x00000710
        /*0138*/ 	.word	0x000000ff
        /*013c*/ 	.word	0x00000020
        /*0140*/ 	.short	0x0100
        /*0142*/ 	.byte	0x04
	.zero		1


	//   ....[5]....
        /*0144*/ 	.word	0x00000720
        /*0148*/ 	.word	0x000000ff
        /*014c*/ 	.word	0x00000030
        /*0150*/ 	.short	0x0100
        /*0152*/ 	.byte	0x04
	.zero		1


	//   ....[6]....
        /*0154*/ 	.word	0x00000730
        /*0158*/ 	.word	0x000000ff
        /*015c*/ 	.word	0x00000028
        /*0160*/ 	.short	0x0100
        /*0162*/ 	.byte	0x04
	.zero		1


	//   ....[7]....
        /*0164*/ 	.word	0x00000740
        /*0168*/ 	.word	0x000000ff
        /*016c*/ 	.word	0x00000038
        /*0170*/ 	.short	0x0100
        /*0172*/ 	.byte	0x04
	.zero		1


	//   ....[8]....
        /*0174*/ 	.word	0x00000830
        /*0178*/ 	.word	0x000000ff
        /*017c*/ 	.word	0x00000040
        /*0180*/ 	.short	0x0100
        /*0182*/ 	.byte	0x06
	.zero		1


	//   ....[9]....
        /*0184*/ 	.word	0x00000840
        /*0188*/ 	.word	0x000000ff
        /*018c*/ 	.word	0x00000048
        /*0190*/ 	.short	0x0100
        /*0192*/ 	.byte	0x06
	.zero		1


	//   ....[10]....
        /*0194*/ 	.word	0x00000980
        /*0198*/ 	.word	0x000000ff
        /*019c*/ 	.word	0x00000050
        /*01a0*/ 	.short	0x0100
        /*01a2*/ 	.byte	0x06
	.zero		1


	//   ....[11]....
        /*01a4*/ 	.word	0x00000990
        /*01a8*/ 	.word	0x000000ff
        /*01ac*/ 	.word	0x00000060
        /*01b0*/ 	.short	0x0100
        /*01b2*/ 	.byte	0x06
	.zero		1


	//   ....[12]....
        /*01b4*/ 	.word	0x000009a0
        /*01b8*/ 	.word	0x000000ff
        /*01bc*/ 	.word	0x00000058
        /*01c0*/ 	.short	0x0100
        /*01c2*/ 	.byte	0x06
	.zero		1


	//   ....[13]....
        /*01c4*/ 	.word	0x000009b0
        /*01c8*/ 	.word	0x000000ff
        /*01cc*/ 	.word	0x00000068
        /*01d0*/ 	.short	0x0100
        /*01d2*/ 	.byte	0x06
	.zero		1


	//   ....[14]....
        /*01d4*/ 	.word	0x00000ae0
        /*01d8*/ 	.word	0x000000ff
        /*01dc*/ 	.word	0x00000070
        /*01e0*/ 	.short	0x0100
        /*01e2*/ 	.byte	0x04
	.zero		1


	//   ....[15]....
        /*01e4*/ 	.word	0x00000af0
        /*01e8*/ 	.word	0x000000ff
        /*01ec*/ 	.word	0x00000090
        /*01f0*/ 	.short	0x0100
        /*01f2*/ 	.byte	0x04
	.zero		1


	//   ....[16]....
        /*01f4*/ 	.word	0x00000b00
        /*01f8*/ 	.word	0x000000ff
        /*01fc*/ 	.word	0x00000078
        /*0200*/ 	.short	0x0100
        /*0202*/ 	.byte	0x04
	.zero		1


	//   ....[17]....
        /*0204*/ 	.word	0x00000b10
        /*0208*/ 	.word	0x000000ff
        /*020c*/ 	.word	0x00000098
        /*0210*/ 	.short	0x0100
        /*0212*/ 	.byte	0x04
	.zero		1


	//   ....[18]....
        /*0214*/ 	.word	0x00000b20
        /*0218*/ 	.word	0x000000ff
        /*021c*/ 	.word	0x00000080
        /*0220*/ 	.short	0x0100
        /*0222*/ 	.byte	0x04
	.zero		1


	//   ....[19]....
        /*0224*/ 	.word	0x00000b30
        /*0228*/ 	.word	0x000000ff
        /*022c*/ 	.word	0x000000a0
        /*0230*/ 	.short	0x0100
        /*0232*/ 	.byte	0x04
	.zero		1


	//   ....[20]....
        /*0234*/ 	.word	0x00000b40
        /*0238*/ 	.word	0x000000ff
        /*023c*/ 	.word	0x00000088
        /*0240*/ 	.short	0x0100
        /*0242*/ 	.byte	0x04
	.zero		1


	//   ....[21]....
        /*0244*/ 	.word	0x00000b50
        /*0248*/ 	.word	0x000000ff
        /*024c*/ 	.word	0x000000a8
        /*0250*/ 	.short	0x0100
        /*0252*/ 	.byte	0x04
	.zero		1


	//   ....[22]....
        /*0254*/ 	.word	0x00000c40
        /*0258*/ 	.word	0x000000ff
        /*025c*/ 	.word	0x000000b0
        /*0260*/ 	.short	0x0100
        /*0262*/ 	.byte	0x04
	.zero		1


	//   ....[23]....
        /*0264*/ 	.word	0x00000c50
        /*0268*/ 	.word	0x000000ff
        /*026c*/ 	.word	0x000000c0
        /*0270*/ 	.short	0x0100
        /*0272*/ 	.byte	0x04
	.zero		1


	//   ....[24]....
        /*0274*/ 	.word	0x00000c60
        /*0278*/ 	.word	0x000000ff
        /*027c*/ 	.word	0x000000b8
        /*0280*/ 	.short	0x0100
        /*0282*/ 	.byte	0x04
	.zero		1


	//   ....[25]....
        /*0284*/ 	.word	0x00000c70
        /*0288*/ 	.word	0x000000ff
        /*028c*/ 	.word	0x000000c8
        /*0290*/ 	.short	0x0100
        /*0292*/ 	.byte	0x04
	.zero		1


	//   ....[26]....
        /*0294*/ 	.word	0x00001540
        /*0298*/ 	.word	0x00000002
        /*029c*/ 	.word	0x000000c0
        /*02a0*/ 	.short	0x010a
        /*02a2*/ 	.byte	0xff
	.zero		1


	//   ....[27]....
        /*02a4*/ 	.word	0x00001570
        /*02a8*/ 	.word	0x00000002
        /*02ac*/ 	.word	0x000000b0
        /*02b0*/ 	.short	0x0101
        /*02b2*/ 	.byte	0xff
	.zero		1


	//   ....[28]....
        /*02b4*/ 	.word	0x00001640
        /*02b8*/ 	.word	0x000000ff
        /*02bc*/ 	.word	0x00000010
        /*02c0*/ 	.short	0x010a
        /*02c2*/ 	.byte	0x05
	.zero		1


	//   ....[29]....
        /*02c4*/ 	.word	0x000016e0
        /*02c8*/ 	.word	0x000000ff
        /*02cc*/ 	.word	0x00000010
        /*02d0*/ 	.short	0x010a
        /*02d2*/ 	.byte	0x39
	.zero		1


	//   ....[30]....
        /*02d4*/ 	.word	0x00001840
        /*02d8*/ 	.word	0x000000ff
        /*02dc*/ 	.word	0x00000010
        /*02e0*/ 	.short	0x010a
        /*02e2*/ 	.byte	0x06
	.zero		1


	//   ....[31]....
        /*02e4*/ 	.word	0x00001b50
        /*02e8*/ 	.word	0x000000ff
        /*02ec*/ 	.word	0x00000048
        /*02f0*/ 	.short	0x0101
        /*02f2*/ 	.byte	0x04
	.zero		1


	//   ....[32]....
        /*02f4*/ 	.word	0x00001b70
        /*02f8*/ 	.word	0x000000ff
        /*02fc*/ 	.word	0x00000010
        /*0300*/ 	.short	0x010a
        /*0302*/ 	.byte	0x05
	.zero		1


	//   ....[33]....
        /*0304*/ 	.word	0x00001bf0
        /*0308*/ 	.word	0x000000ff
        /*030c*/ 	.word	0x00000010
        /*0310*/ 	.short	0x010a
        /*0312*/ 	.byte	0x39
	.zero		1


	//   ....[34]....
        /*0314*/ 	.word	0x00001d50
        /*0318*/ 	.word	0x000000ff
        /*031c*/ 	.word	0x00000010
        /*0320*/ 	.short	0x010a
        /*0322*/ 	.byte	0x06
	.zero		1


	//   ....[35]....
        /*0324*/ 	.word	0x00002070
        /*0328*/ 	.word	0x00000002
        /*032c*/ 	.word	0x00000050
        /*0330*/ 	.short	0x010a
        /*0332*/ 	.byte	0xff
	.zero		1


	//   ....[36]....
        /*0334*/ 	.word	0x00002130
        /*0338*/ 	.word	0x00000002
        /*033c*/ 	.word	0x00000000
        /*0340*/ 	.short	0x0101
        /*0342*/ 	.byte	0xff
	.zero		1


	//   ....[37]....
        /*0344*/ 	.word	0x00002690
        /*0348*/ 	.word	0x000000ff
        /*034c*/ 	.word	0x00000000
        /*0350*/ 	.short	0x010a
        /*0352*/ 	.byte	0x04
	.zero		1


	//   ....[38]....
        /*0354*/ 	.word	0x00002730
        /*0358*/ 	.word	0x00000000
        /*035c*/ 	.word	0x00000000
        /*0360*/ 	.short	0x010a
        /*0362*/ 	.byte	0xff
	.zero		1


	//   ....[39]....
        /*0364*/ 	.word	0x00002850
        /*0368*/ 	.word	0x00000000
        /*036c*/ 	.word	0x000000b0
        /*0370*/ 	.short	0x010a
        /*0372*/ 	.byte	0xff
	.zero		1


	//   ....[40]....
        /*0374*/ 	.word	0x000028c0
        /*0378*/ 	.word	0x00000000
        /*037c*/ 	.word	0x00000000
        /*0380*/ 	.short	0x0101
        /*0382*/ 	.byte	0xff
	.zero		1


	//   ....[41]....
        /*0384*/ 	.word	0x000028e0
        /*0388*/ 	.word	0x000000ff
        /*038c*/ 	.word	0x00000060
        /*0390*/ 	.short	0x010a
        /*0392*/ 	.byte	0x04
	.zero		1


	//   ....[42]....
        /*0394*/ 	.word	0x00002a00
        /*0398*/ 	.word	0x00000000
        /*039c*/ 	.word	0x00000050
        /*03a0*/ 	.short	0x010a
        /*03a2*/ 	.byte	0xff
	.zero		1


	//   ....[43]....
        /*03a4*/ 	.word	0x00002b00
        /*03a8*/ 	.word	0x00000000
        /*03ac*/ 	.word	0x00000000
        /*03b0*/ 	.short	0x0101
        /*03b2*/ 	.byte	0xff
	.zero		1


	//   ....[44]....
        /*03b4*/ 	.word	0x00002b90
        /*03b8*/ 	.word	0x000000ff
        /*03bc*/ 	.word	0x00000060
        /*03c0*/ 	.short	0x0106
        /*03c2*/ 	.byte	0x04
	.zero		1


	//   ....[45]....
        /*03c4*/ 	.word	0x00002bb0
        /*03c8*/ 	.word	0x000000ff
        /*03cc*/ 	.word	0x00000060
        /*03d0*/ 	.short	0x010a
        /*03d2*/ 	.byte	0x04
	.zero		1


	//   ....[46]....
        /*03d4*/ 	.word	0x00002c40
        /*03d8*/ 	.word	0x000000ff
        /*03dc*/ 	.word	0x00000060
        /*03e0*/ 	.short	0x0106
        /*03e2*/ 	.byte	0x06
	.zero		1


	//   ....[47]....
        /*03e4*/ 	.word	0x00002c80
        /*03e8*/ 	.word	0x00000000
        /*03ec*/ 	.word	0x00000060
        /*03f0*/ 	.short	0x010a
        /*03f2*/ 	.byte	0xff
	.zero		1


	//   ....[48]....
        /*03f4*/ 	.word	0x000031e0
        /*03f8*/ 	.word	0x00000000
        /*03fc*/ 	.word	0x00000050
        /*0400*/ 	.short	0x010a
        /*0402*/ 	.byte	0xff
	.zero		1


	//   ....[49]....
        /*0404*/ 	.word	0x00003320
        /*0408*/ 	.word	0x00000003
        /*040c*/ 	.word	0x00000000
        /*0410*/ 	.short	0x0101
        /*0412*/ 	.byte	0xff
	.zero		1


	//   ....[50]....
        /*0414*/ 	.word	0x00003330
        /*0418*/ 	.word	0x000000ff
        /*041c*/ 	.word	0x00000000
        /*0420*/ 	.short	0x010a
        /*0422*/ 	.byte	0x06
	.zero		1


	//   ....[51]....
        /*0424*/ 	.word	0x00003350
        /*0428*/ 	.word	0x000000ff
        /*042c*/ 	.word	0x00000090
        /*0430*/ 	.short	0x010a
        /*0432*/ 	.byte	0x09
	.zero		1


	//   ....[52]....
        /*0434*/ 	.word	0x00003410
        /*0438*/ 	.word	0x000000ff
        /*043c*/ 	.word	0x00000000
        /*0440*/ 	.short	0x010a
        /*0442*/ 	.byte	0x07
	.zero		1


	//   ....[53]....
        /*0444*/ 	.word	0x00003570
        /*0448*/ 	.word	0x000000ff
        /*044c*/ 	.word	0x00000000
        /*0450*/ 	.short	0x010a
        /*0452*/ 	.byte	0x09
	.zero		1


	//   ....[54]....
        /*0454*/ 	.word	0x00003c90
        /*0458*/ 	.word	0x000000ff
        /*045c*/ 	.word	0x00000000
        /*0460*/ 	.short	0x010a
        /*0462*/ 	.byte	0x04
	.zero		1


	//   ....[55]....
        /*0464*/ 	.word	0x00003d30
        /*0468*/ 	.word	0x000000ff
        /*046c*/ 	.word	0x00000000
        /*0470*/ 	.short	0x010a
        /*0472*/ 	.byte	0x05
	.zero		1


	//   ....[56]....
        /*0474*/ 	.word	0x00003dc0
        /*0478*/ 	.word	0x000000ff
        /*047c*/ 	.word	0x00000000
        /*0480*/ 	.short	0x010a
        /*0482*/ 	.byte	0x05
	.zero		1


	//   ....[57]....
        /*0484*/ 	.word	0x00003e50
        /*0488*/ 	.word	0x000000ff
        /*048c*/ 	.word	0x00000000
        /*0490*/ 	.short	0x010a
        /*0492*/ 	.byte	0x04
	.zero		1


	//   ....[58]....
        /*0494*/ 	.word	0x000042a0
        /*0498*/ 	.word	0x00000000
        /*049c*/ 	.word	0x00000050
        /*04a0*/ 	.short	0x010a
        /*04a2*/ 	.byte	0xff
	.zero		1


	//   ....[59]....
        /*04a4*/ 	.word	0x00004380
        /*04a8*/ 	.word	0x00000000
        /*04ac*/ 	.word	0x00000000
        /*04b0*/ 	.short	0x0101
        /*04b2*/ 	.byte	0xff
	.zero		1


	//   ....[60]....
        /*04b4*/ 	.word	0x000046a0
        /*04b8*/ 	.word	0x000000ff
        /*04bc*/ 	.word	0x00000048
        /*04c0*/ 	.short	0x010a
        /*04c2*/ 	.byte	0x04
	.zero		1


	//   ....[61]....
        /*04c4*/ 	.word	0x00004880
        /*04c8*/ 	.word	0x000000ff
        /*04cc*/ 	.word	0x00000030
        /*04d0*/ 	.short	0x010a
        /*04d2*/ 	.byte	0x06
	.zero		1


	//   ....[62]....
        /*04d4*/ 	.word	0x00004c20
        /*04d8*/ 	.word	0x000000ff
        /*04dc*/ 	.word	0x00000020
        /*04e0*/ 	.short	0x010b
        /*04e2*/ 	.byte	0x06
	.zero		1


	//   ....[63]....
        /*04e4*/ 	.word	0x00004cc0
        /*04e8*/ 	.word	0x000000ff
        /*04ec*/ 	.word	0x00000000
        /*04f0*/ 	.short	0x0101
        /*04f2*/ 	.byte	0x07
	.zero		1


	//   ....[64]....
        /*04f4*/ 	.word	0x00004d10
        /*04f8*/ 	.word	0x000000ff
        /*04fc*/ 	.word	0x00000000
        /*0500*/ 	.short	0x010a
        /*0502*/ 	.byte	0x04
	.zero		1


	//   ....[65]....
        /*0504*/ 	.word	0x00004db0
        /*0508*/ 	.word	0x00000000
        /*050c*/ 	.word	0x00000000
        /*0510*/ 	.short	0x010a
        /*0512*/ 	.byte	0xff
	.zero		1


	//   ....[66]....
        /*0514*/ 	.word	0x000050a0
        /*0518*/ 	.word	0x00000000
        /*051c*/ 	.word	0x00000050
        /*0520*/ 	.short	0x010a
        /*0522*/ 	.byte	0xff
	.zero		1


	//   ....[67]....
        /*0524*/ 	.word	0x000051b0
        /*0528*/ 	.word	0x00000000
        /*052c*/ 	.word	0x00000000
        /*0530*/ 	.short	0x0101
        /*0532*/ 	.byte	0xff
	.zero		1


	//   ....[68]....
        /*0534*/ 	.word	0x00005b80
        /*0538*/ 	.word	0x00000002
        /*053c*/ 	.word	0x00000020
        /*0540*/ 	.short	0x010a
        /*0542*/ 	.byte	0xff
	.zero		1


	//   ....[69]....
        /*0544*/ 	.word	0x00005ba0
        /*0548*/ 	.word	0x00000017
        /*054c*/ 	.word	0x00000070
        /*0550*/ 	.short	0x010a
        /*0552*/ 	.byte	0xff
	.zero		1


	//   ....[70]....
        /*0554*/ 	.word	0x00005d30
        /*0558*/ 	.word	0x00000002
        /*055c*/ 	.word	0x00000020
        /*0560*/ 	.short	0x010a
        /*0562*/ 	.byte	0xff
	.zero		1


	//   ....[71]....
        /*0564*/ 	.word	0x00005f00
        /*0568*/ 	.word	0x00000017
        /*056c*/ 	.word	0x00000070
        /*0570*/ 	.short	0x010a
        /*0572*/ 	.byte	0xff
	.zero		1


	//   ....[72]....
        /*0574*/ 	.word	0x00006910
        /*0578*/ 	.word	0x000000ff
        /*057c*/ 	.word	0x00000000
        /*0580*/ 	.short	0x0101
        /*0582*/ 	.byte	0x04
	.zero		1


	//   ....[73]....
        /*0584*/ 	.word	0x000071f0
        /*0588*/ 	.word	0x00000000
        /*058c*/ 	.word	0x00000000
        /*0590*/ 	.short	0x0101
        /*0592*/ 	.byte	0xff
	.zero		1


	//   ....[74]....
        /*0594*/ 	.word	0x00007490
        /*0598*/ 	.word	0x00000002
        /*059c*/ 	.word	0x000000c0
        /*05a0*/ 	.short	0x010a
        /*05a2*/ 	.byte	0xff
	.zero		1


	//   ....[75]....
        /*05a4*/ 	.word	0x000074f0
        /*05a8*/ 	.word	0x00000002
        /*05ac*/ 	.word	0x00000010
        /*05b0*/ 	.short	0x010a
        /*05b2*/ 	.byte	0xff
	.zero		1


	//   ....[76]....
        /*05b4*/ 	.word	0x00007550
        /*05b8*/ 	.word	0x00000002
        /*05bc*/ 	.word	0x00000010
        /*05c0*/ 	.short	0x010a
        /*05c2*/ 	.byte	0xff
	.zero		1


	//   ....[77]....
        /*05c4*/ 	.word	0x000075a0
        /*05c8*/ 	.word	0x00000002
        /*05cc*/ 	.word	0x00000050
        /*05d0*/ 	.short	0x010a
        /*05d2*/ 	.byte	0xff
	.zero		1


	//   ....[78]....
        /*05d4*/ 	.word	0x00007600
        /*05d8*/ 	.word	0x00000000
        /*05dc*/ 	.word	0x00000000
        /*05e0*/ 	.short	0x010a
        /*05e2*/ 	.byte	0xff
	.zero		1


	//   ....[79]....
        /*05e4*/ 	.word	0x00007650
        /*05e8*/ 	.word	0x00000000
        /*05ec*/ 	.word	0x000000b0
        /*05f0*/ 	.short	0x010a
        /*05f2*/ 	.byte	0xff
	.zero		1


	//   ....[80]....
        /*05f4*/ 	.word	0x000076b0
        /*05f8*/ 	.word	0x00000000
        /*05fc*/ 	.word	0x00000060
        /*0600*/ 	.short	0x010a
        /*0602*/ 	.byte	0xff
	.zero		1


	//   ....[81]....
        /*0604*/ 	.word	0x00007700
        /*0608*/ 	.word	0x00000000
        /*060c*/ 	.word	0x00000050
        /*0610*/ 	.short	0x010a
        /*0612*/ 	.byte	0xff
	.zero		1


	//   ....[82]....
        /*0614*/ 	.word	0x00007760
        /*0618*/ 	.word	0x00000000
        /*061c*/ 	.word	0x00000060
        /*0620*/ 	.short	0x010a
        /*0622*/ 	.byte	0xff
	.zero		1


	//   ....[83]....
        /*0624*/ 	.word	0x000077b0
        /*0628*/ 	.word	0x00000000
        /*062c*/ 	.word	0x00000050
        /*0630*/ 	.short	0x010a
        /*0632*/ 	.byte	0xff
	.zero		1


	//   ....[84]....
        /*0634*/ 	.word	0x00007820
        /*0638*/ 	.word	0x00000002
        /*063c*/ 	.word	0x00000090
        /*0640*/ 	.short	0x010a
        /*0642*/ 	.byte	0xff
	.zero		1


	//   ....[85]....
        /*0644*/ 	.word	0x00007880
        /*0648*/ 	.word	0x00000000
        /*064c*/ 	.word	0x00000000
        /*0650*/ 	.short	0x010a
        /*0652*/ 	.byte	0xff
	.zero		1


	//   ....[86]....
        /*0654*/ 	.word	0x000078e0
        /*0658*/ 	.word	0x00000000
        /*065c*/ 	.word	0x00000000
        /*0660*/ 	.short	0x010a
        /*0662*/ 	.byte	0xff
	.zero		1


	//   ....[87]....
        /*0664*/ 	.word	0x00007940
        /*0668*/ 	.word	0x00000000
        /*066c*/ 	.word	0x00000000
        /*0670*/ 	.short	0x010a
        /*0672*/ 	.byte	0xff
	.zero		1


	//   ....[88]....
        /*0674*/ 	.word	0x000079a0
        /*0678*/ 	.word	0x00000000
        /*067c*/ 	.word	0x00000000
        /*0680*/ 	.short	0x010a
        /*0682*/ 	.byte	0xff
	.zero		1


	//   ....[89]....
        /*0684*/ 	.word	0x00007a00
        /*0688*/ 	.word	0x00000000
        /*068c*/ 	.word	0x00000000
        /*0690*/ 	.short	0x010a
        /*0692*/ 	.byte	0xff
	.zero		1


	//   ....[90]....
        /*0694*/ 	.word	0x00007a50
        /*0698*/ 	.word	0x00000000
        /*069c*/ 	.word	0x00000050
        /*06a0*/ 	.short	0x010a
        /*06a2*/ 	.byte	0xff
	.zero		1


	//   ....[91]....
        /*06a4*/ 	.word	0x00007ab0
        /*06a8*/ 	.word	0x00000000
        /*06ac*/ 	.word	0x00000048
        /*06b0*/ 	.short	0x010a
        /*06b2*/ 	.byte	0xff
	.zero		1


	//   ....[92]....
        /*06b4*/ 	.word	0x00007b10
        /*06b8*/ 	.word	0x00000000
        /*06bc*/ 	.word	0x00000030
        /*06c0*/ 	.short	0x010a
        /*06c2*/ 	.byte	0xff
	.zero		1


	//   ....[93]....
        /*06c4*/ 	.word	0x00007b70
        /*06c8*/ 	.word	0x00000000
        /*06cc*/ 	.word	0x00000000
        /*06d0*/ 	.short	0x010a
        /*06d2*/ 	.byte	0xff
	.zero		1


	//   ....[94]....
        /*06d4*/ 	.word	0x00007bc0
        /*06d8*/ 	.word	0x00000000
        /*06dc*/ 	.word	0x00000050
        /*06e0*/ 	.short	0x010a
        /*06e2*/ 	.byte	0xff
	.zero		1


	//   ....[95]....
        /*06e4*/ 	.word	0x00007c10
        /*06e8*/ 	.word	0x00000002
        /*06ec*/ 	.word	0x00000020
        /*06f0*/ 	.short	0x010a
        /*06f2*/ 	.byte	0xff
	.zero		1


	//   ....[96]....
        /*06f4*/ 	.word	0x00007c60
        /*06f8*/ 	.word	0x00000017
        /*06fc*/ 	.word	0x00000070
        /*0700*/ 	.short	0x010a
        /*0702*/ 	.byte	0xff
	.zero		1


	//----- nvinfo : EIATTR_NUM_MBARRIERS
	.align		4
.L_47:
        /*0704*/ 	.byte	0x03, 0x38
        /*0706*/ 	.short	0x001a


	//----- nvinfo : EIATTR_EXIT_INSTR_OFFSETS
	.align		4
        /*0708*/ 	.byte	0x04, 0x1c
        /*070a*/ 	.short	(.L_49 - .L_48)


	//   ....[0]....
.L_48:
        /*070c*/ 	.word	0x00002760


	//   ....[1]....
        /*0710*/ 	.word	0x00002c50


	//   ....[2]....
        /*0714*/ 	.word	0x00002cb0


	//   ....[3]....
        /*0718*/ 	.word	0x000040c0


	//   ....[4]....
        /*071c*/ 	.word	0x00004de0


	//   ....[5]....
        /*0720*/ 	.word	0x00004e20


	//   ....[6]....
        /*0724*/ 	.word	0x000073a0


	//   ....[7]....
        /*0728*/ 	.word	0x00007420


	//   ....[8]....
        /*072c*/ 	.word	0x00007450


	//   ....[9]....
        /*0730*/ 	.word	0x00007480


	//----- nvinfo : EIATTR_MAX_THREADS
	.align		4
.L_49:
        /*0734*/ 	.byte	0x04, 0x05
        /*0736*/ 	.short	(.L_51 - .L_50)
.L_50:
        /*0738*/ 	.word	0x00000100
        /*073c*/ 	.word	0x00000001
        /*0740*/ 	.word	0x00000001


	//----- nvinfo : EIATTR_CRS_STACK_SIZE
	.align		4
.L_51:
        /*0744*/ 	.byte	0x04, 0x1e
        /*0746*/ 	.short	(.L_53 - .L_52)
.L_52:
        /*0748*/ 	.word	0x00000000


	//----- nvinfo : EIATTR_CBANK_PARAM_SIZE
	.align		4
.L_53:
        /*074c*/ 	.byte	0x03, 0x19
        /*074e*/ 	.short	0x0800


	//----- nvinfo : EIATTR_PARAM_CBANK
	.align		4
        /*0750*/ 	.byte	0x04, 0x0a
        /*0752*/ 	.short	(.L_55 - .L_54)
	.align		4
.L_54:
        /*0754*/ 	.word	index@(.nv.constant0._ZN7cutlass13device_kernelINS_4gemm6kernel13GemmUniversalIN4cute5tupleIJiiiiEEENS1_10collective13CollectiveMmaINS1_35MainloopSm100TmaUmmaWarpSpecializedILi2ELi2ELi4ENS5_IJNS4_1CILi1EEESB_SB_EEEEENS5_IJNSA_ILi128EEENSA_ILi48EEENSA_ILi256EEEEEENS_6half_tENS5_IJlSB_lEEESI_SJ_NS4_8TiledMMAINS4_8MMA_AtomIJNS4_20SM100_MMA_F16BF16_SSISI_SI_fLi128ELi48ELNS4_4UMMA5MajorE0ELSO_0ELNSN_7ScaleInE0ELSP_0EEEEEENS4_6LayoutISC_NS5_IJNSA_ILi0EEEST_ST_EEEEENS5_IJNS4_10UnderscoreESW_SW_EEEEENS4_13SM90_TMA_LOADENS4_14ComposedLayoutINS4_7SwizzleILi3ELi4ELi3EEENS4_18smem_ptr_flag_bitsILi16EEENSS_INS5_IJNSA_ILi8EEENSA_ILi64EEEEEENS5_IJS16_SB_EEEEEEEvNS4_8identityESZ_S1A_vS1B_EENS_8epilogue10collective18CollectiveEpilogueINS1D_23Sm100TmaWarpSpecializedILi2ELi1ELi48ELb1ELb0EEEJSH_NS5_IJNSS_ISE_SB_EENSS_ISF_SB_EEEEESI_SJ_SI_SJ_NS1D_6fusion15FusionCallbacksIS1H_NS1L_17LinearCombinationISI_fSI_fLNS_15FloatRoundStyleE2EEESH_S1K_JEEENS4_5SM1004TMEM4LOAD26SM100_TMEM_LOAD_32dp32b16xESZ_NS10_INS11_ILi1ELi4ELi3EEES14_NSS_INS5_IJS15_NSA_ILi16EEEEEENS5_IJS1W_SB_EEEEEEENS4_39AutoVectorizingCopyWithAssumedAlignmentILi128EEENS4_14SM90_TMA_STOREES20_S22_S22_EEEvvEEEEvNT_6ParamsE)
        /*0758*/ 	.short	0x0380
        /*075a*/ 	.short	0x0800


	//----- nvinfo : EIATTR_SW_WAR
	.align		4
.L_55:
        /*075c*/ 	.byte	0x04, 0x36
        /*075e*/ 	.short	(.L_57 - .L_56)
.L_56:
        /*0760*/ 	.word	0x00000008
.L_57:


//--------------------- .nv.callgraph             --------------------------
	.section	.nv.callgraph,"",@"SHT_CUDA_CALLGRAPH"
	.align	4
	.sectionentsize	8
	.align		4
        /*0000*/ 	.word	0x00000000
	.align		4
        /*0004*/ 	.word	0xffffffff
	.align		4
        /*0008*/ 	.word	index@(_ZN7cutlass13device_kernelINS_4gemm6kernel13GemmUniversalIN4cute5tupleIJiiiiEEENS1_10collective13CollectiveMmaINS1_35MainloopSm100TmaUmmaWarpSpecializedILi2ELi2ELi4ENS5_IJNS4_1CILi1EEESB_SB_EEEEENS5_IJNSA_ILi128EEENSA_ILi48EEENSA_ILi256EEEEEENS_6half_tENS5_IJlSB_lEEESI_SJ_NS4_8TiledMMAINS4_8MMA_AtomIJNS4_20SM100_MMA_F16BF16_SSISI_SI_fLi128ELi48ELNS4_4UMMA5MajorE0ELSO_0ELNSN_7ScaleInE0ELSP_0EEEEEENS4_6LayoutISC_NS5_IJNSA_ILi0EEEST_ST_EEEEENS5_IJNS4_10UnderscoreESW_SW_EEEEENS4_13SM90_TMA_LOADENS4_14ComposedLayoutINS4_7SwizzleILi3ELi4ELi3EEENS4_18smem_ptr_flag_bitsILi16EEENSS_INS5_IJNSA_ILi8EEENSA_ILi64EEEEEENS5_IJS16_SB_EEEEEEEvNS4_8identityESZ_S1A_vS1B_EENS_8epilogue10collective18CollectiveEpilogueINS1D_23Sm100TmaWarpSpecializedILi2ELi1ELi48ELb1ELb0EEEJSH_NS5_IJNSS_ISE_SB_EENSS_ISF_SB_EEEEESI_SJ_SI_SJ_NS1D_6fusion15FusionCallbacksIS1H_NS1L_17LinearCombinationISI_fSI_fLNS_15FloatRoundStyleE2EEESH_S1K_JEEENS4_5SM1004TMEM4LOAD26SM100_TMEM_LOAD_32dp32b16xESZ_NS10_INS11_ILi1ELi4ELi3EEES14_NSS_INS5_IJS15_NSA_ILi16EEEEEENS5_IJS1W_SB_EEEEEEENS4_39AutoVectorizingCopyWithAssumedAlignmentILi128EEENS4_14SM90_TMA_STOREES20_S22_S22_EEEvvEEEEvNT_6ParamsE)
	.align		4
        /*000c*/ 	.word	index@(__assertfail)
	.align		4
        /*0010*/ 	.word	0x00000000
	.align		4
        /*0014*/ 	.word	0xfffffffe
	.align		4
        /*0018*/ 	.word	0x00000000
	.align		4
        /*001c*/ 	.word	0xfffffffd
	.align		4
        /*0020*/ 	.word	0x00000000
	.align		4
        /*0024*/ 	.word	0xfffffffc


//--------------------- .nv.constant4             --------------------------
	.section	.nv.constant4,"a",@progbits
	.align	8
	.align		8
.nv.constant4:
        /*0000*/ 	.dword	__assertfail
	.align		8
        /*0008*/ 	.dword	__unnamed_1
	.align		8
        /*0010*/ 	.dword	__unnamed_2
	.align		8
        /*0018*/ 	.dword	_ZN40_INTERNAL_07f0e80e_4_k_cu_cda6bb0e_189954cuda3std3__45__cpo5beginE
	.align		8
        /*0020*/ 	.dword	_ZN40_INTERNAL_07f0e80e_4_k_cu_cda6bb0e_189954cuda3std3__45__cpo3endE
	.align		8
        /*0028*/ 	.dword	_ZN40_INTERNAL_07f0e80e_4_k_cu_cda6bb0e_189954cuda3std3__45__cpo6cbeginE
	.align		8
        /*0030*/ 	.dword	_ZN40_INTERNAL_07f0e80e_4_k_cu_cda6bb0e_189954cuda3std3__45__cpo4cendE
	.align		8
        /*0038*/ 	.dword	_ZN40_INTERNAL_07f0e80e_4_k_cu_cda6bb0e_189954cuda3std3__442_GLOBAL__N__07f0e80e_4_k_cu_cda6bb0e_189956ignoreE
	.align		8
        /*0040*/ 	.dword	_ZN40_INTERNAL_07f0e80e_4_k_cu_cda6bb0e_189954cuda3std3__419piecewise_constructE
	.align		8
        /*0048*/ 	.dword	_ZN40_INTERNAL_07f0e80e_4_k_cu_cda6bb0e_189954cuda3std3__48in_placeE
	.align		8
        /*0050*/ 	.dword	_ZN40_INTERNAL_07f0e80e_4_k_cu_cda6bb0e_189954cuda3std6ranges3__45__cpo4swapE
	.align		8
        /*0058*/ 	.dword	_ZN40_INTERNAL_07f0e80e_4_k_cu_cda6bb0e_189954cuda3std6ranges3__45__cpo9iter_moveE
	.align		8
        /*0060*/ 	.dword	_ZN40_INTERNAL_07f0e80e_4_k_cu_cda6bb0e_189954cute7productE
	.align		8
        /*0068*/ 	.dword	_ZN40_INTERNAL_07f0e80e_4_k_cu_cda6bb0e_189954cute1_E
	.align		8
        /*0070*/ 	.dword	$str$25
	.align		8
        /*0078*/ 	.dword	$str$26
	.align		8
        /*0080*/ 	.dword	$str$27
	.align		8
        /*0088*/ 	.dword	$str$28


//--------------------- .text._ZN7cutlass13device_kernelINS_4gemm6kernel13GemmUniversalIN4cute5tupleIJiiiiEEENS1_10collective13CollectiveMmaINS1_35MainloopSm100TmaUmmaWarpSpecializedILi2ELi2ELi4ENS5_IJNS4_1CILi1EEESB_SB_EEEEENS5_IJNSA_ILi128EEENSA_ILi48EEENSA_ILi256EEEEEENS_6half_tENS5_IJlSB_lEEESI_SJ_NS4_8TiledMMAINS4_8MMA_AtomIJNS4_20SM100_MMA_F16BF16_SSISI_SI_fLi128ELi48ELNS4_4UMMA5MajorE0ELSO_0ELNSN_7ScaleInE0ELSP_0EEEEEENS4_6LayoutISC_NS5_IJNSA_ILi0EEEST_ST_EEEEENS5_IJNS4_10UnderscoreESW_SW_EEEEENS4_13SM90_TMA_LOADENS4_14ComposedLayoutINS4_7SwizzleILi3ELi4ELi3EEENS4_18smem_ptr_flag_bitsILi16EEENSS_INS5_IJNSA_ILi8EEENSA_ILi64EEEEEENS5_IJS16_SB_EEEEEEEvNS4_8identityESZ_S1A_vS1B_EENS_8epilogue10collective18CollectiveEpilogueINS1D_23Sm100TmaWarpSpecializedILi2ELi1ELi48ELb1ELb0EEEJSH_NS5_IJNSS_ISE_SB_EENSS_ISF_SB_EEEEESI_SJ_SI_SJ_NS1D_6fusion15FusionCallbacksIS1H_NS1L_17LinearCombinationISI_fSI_fLNS_15FloatRoundStyleE2EEESH_S1K_JEEENS4_5SM1004TMEM4LOAD26SM100_TMEM_LOAD_32dp32b16xESZ_NS10_INS11_ILi1ELi4ELi3EEES14_NSS_INS5_IJS15_NSA_ILi16EEEEEENS5_IJS1W_SB_EEEEEEENS4_39AutoVectorizingCopyWithAssumedAlignmentILi128EEENS4_14SM90_TMA_STOREES20_S22_S22_EEEvvEEEEvNT_6ParamsE --------------------------
	.section	.text._ZN7cutlass13device_kernelINS_4gemm6kernel13GemmUniversalIN4cute5tupleIJiiiiEEENS1_10collective13CollectiveMmaINS1_35MainloopSm100TmaUmmaWarpSpecializedILi2ELi2ELi4ENS5_IJNS4_1CILi1EEESB_SB_EEEEENS5_IJNSA_ILi128EEENSA_ILi48EEENSA_ILi256EEEEEENS_6half_tENS5_IJlSB_lEEESI_SJ_NS4_8TiledMMAINS4_8MMA_AtomIJNS4_20SM100_MMA_F16BF16_SSISI_SI_fLi128ELi48ELNS4_4UMMA5MajorE0ELSO_0ELNSN_7ScaleInE0ELSP_0EEEEEENS4_6LayoutISC_NS5_IJNSA_ILi0EEEST_ST_EEEEENS5_IJNS4_10UnderscoreESW_SW_EEEEENS4_13SM90_TMA_LOADENS4_14ComposedLayoutINS4_7SwizzleILi3ELi4ELi3EEENS4_18smem_ptr_flag_bitsILi16EEENSS_INS5_IJNSA_ILi8EEENSA_ILi64EEEEEENS5_IJS16_SB_EEEEEEEvNS4_8identityESZ_S1A_vS1B_EENS_8epilogue10collective18CollectiveEpilogueINS1D_23Sm100TmaWarpSpecializedILi2ELi1ELi48ELb1ELb0EEEJSH_NS5_IJNSS_ISE_SB_EENSS_ISF_SB_EEEEESI_SJ_SI_SJ_NS1D_6fusion15FusionCallbacksIS1H_NS1L_17LinearCombinationISI_fSI_fLNS_15FloatRoundStyleE2EEESH_S1K_JEEENS4_5SM1004TMEM4LOAD26SM100_TMEM_LOAD_32dp32b16xESZ_NS10_INS11_ILi1ELi4ELi3EEES14_NSS_INS5_IJS15_NSA_ILi16EEEEEENS5_IJS1W_SB_EEEEEEENS4_39AutoVectorizingCopyWithAssumedAlignmentILi128EEENS4_14SM90_TMA_STOREES20_S22_S22_EEEvvEEEEvNT_6ParamsE,"ax",@progbits
	.align	128
.text._ZN7cutlass13device_kernelINS_4gemm6kernel13GemmUniversalIN4cute5tupleIJiiiiEEENS1_10collective13CollectiveMmaINS1_35MainloopSm100TmaUmmaWarpSpecializedILi2ELi2ELi4ENS5_IJNS4_1CILi1EEESB_SB_EEEEENS5_IJNSA_ILi128EEENSA_ILi48EEENSA_ILi256EEEEEENS_6half_tENS5_IJlSB_lEEESI_SJ_NS4_8TiledMMAINS4_8MMA_AtomIJNS4_20SM100_MMA_F16BF16_SSISI_SI_fLi128ELi48ELNS4_4UMMA5MajorE0ELSO_0ELNSN_7ScaleInE0ELSP_0EEEEEENS4_6LayoutISC_NS5_IJNSA_ILi0EEEST_ST_EEEEENS5_IJNS4_10UnderscoreESW_SW_EEEEENS4_13SM90_TMA_LOADENS4_14ComposedLayoutINS4_7SwizzleILi3ELi4ELi3EEENS4_18smem_ptr_flag_bitsILi16EEENSS_INS5_IJNSA_ILi8EEENSA_ILi64EEEEEENS5_IJS16_SB_EEEEEEEvNS4_8identityESZ_S1A_vS1B_EENS_8epilogue10collective18CollectiveEpilogueINS1D_23Sm100TmaWarpSpecializedILi2ELi1ELi48ELb1ELb0EEEJSH_NS5_IJNSS_ISE_SB_EENSS_ISF_SB_EEEEESI_SJ_SI_SJ_NS1D_6fusion15FusionCallbacksIS1H_NS1L_17LinearCombinationISI_fSI_fLNS_15FloatRoundStyleE2EEESH_S1K_JEEENS4_5SM1004TMEM4LOAD26SM100_TMEM_LOAD_32dp32b16xESZ_NS10_INS11_ILi1ELi4ELi3EEES14_NSS_INS5_IJS15_NSA_ILi16EEEEEENS5_IJS1W_SB_EEEEEEENS4_39AutoVectorizingCopyWithAssumedAlignmentILi128EEENS4_14SM90_TMA_STOREES20_S22_S22_EEEvvEEEEvNT_6ParamsE:
        .type           _ZN7cutlass13device_kernelINS_4gemm6kernel13GemmUniversalIN4cute5tupleIJiiiiEEENS1_10collective13CollectiveMmaINS1_35MainloopSm100TmaUmmaWarpSpecializedILi2ELi2ELi4ENS5_IJNS4_1CILi1EEESB_SB_EEEEENS5_IJNSA_ILi128EEENSA_ILi48EEENSA_ILi256EEEEEENS_6half_tENS5_IJlSB_lEEESI_SJ_NS4_8TiledMMAINS4_8MMA_AtomIJNS4_20SM100_MMA_F16BF16_SSISI_SI_fLi128ELi48ELNS4_4UMMA5MajorE0ELSO_0ELNSN_7ScaleInE0ELSP_0EEEEEENS4_6LayoutISC_NS5_IJNSA_ILi0EEEST_ST_EEEEENS5_IJNS4_10UnderscoreESW_SW_EEEEENS4_13SM90_TMA_LOADENS4_14ComposedLayoutINS4_7SwizzleILi3ELi4ELi3EEENS4_18smem_ptr_flag_bitsILi16EEENSS_INS5_IJNSA_ILi8EEENSA_ILi64EEEEEENS5_IJS16_SB_EEEEEEEvNS4_8identityESZ_S1A_vS1B_EENS_8epilogue10collective18CollectiveEpilogueINS1D_23Sm100TmaWarpSpecializedILi2ELi1ELi48ELb1ELb0EEEJSH_NS5_IJNSS_ISE_SB_EENSS_ISF_SB_EEEEESI_SJ_SI_SJ_NS1D_6fusion15FusionCallbacksIS1H_NS1L_17LinearCombinationISI_fSI_fLNS_15FloatRoundStyleE2EEESH_S1K_JEEENS4_5SM1004TMEM4LOAD26SM100_TMEM_LOAD_32dp32b16xESZ_NS10_INS11_ILi1ELi4ELi3EEES14_NSS_INS5_IJS15_NSA_ILi16EEEEEENS5_IJS1W_SB_EEEEEEENS4_39AutoVectorizingCopyWithAssumedAlignmentILi128EEENS4_14SM90_TMA_STOREES20_S22_S22_EEEvvEEEEvNT_6ParamsE,@function
        .size           _ZN7cutlass13device_kernelINS_4gemm6kernel13GemmUniversalIN4cute5tupleIJiiiiEEENS1_10collective13CollectiveMmaINS1_35MainloopSm100TmaUmmaWarpSpecializedILi2ELi2ELi4ENS5_IJNS4_1CILi1EEESB_SB_EEEEENS5_IJNSA_ILi128EEENSA_ILi48EEENSA_ILi256EEEEEENS_6half_tENS5_IJlSB_lEEESI_SJ_NS4_8TiledMMAINS4_8MMA_AtomIJNS4_20SM100_MMA_F16BF16_SSISI_SI_fLi128ELi48ELNS4_4UMMA5MajorE0ELSO_0ELNSN_7ScaleInE0ELSP_0EEEEEENS4_6LayoutISC_NS5_IJNSA_ILi0EEEST_ST_EEEEENS5_IJNS4_10UnderscoreESW_SW_EEEEENS4_13SM90_TMA_LOADENS4_14ComposedLayoutINS4_7SwizzleILi3ELi4ELi3EEENS4_18smem_ptr_flag_bitsILi16EEENSS_INS5_IJNSA_ILi8EEENSA_ILi64EEEEEENS5_IJS16_SB_EEEEEEEvNS4_8identityESZ_S1A_vS1B_EENS_8epilogue10collective18CollectiveEpilogueINS1D_23Sm100TmaWarpSpecializedILi2ELi1ELi48ELb1ELb0EEEJSH_NS5_IJNSS_ISE_SB_EENSS_ISF_SB_EEEEESI_SJ_SI_SJ_NS1D_6fusion15FusionCallbacksIS1H_NS1L_17LinearCombinationISI_fSI_fLNS_15FloatRoundStyleE2EEESH_S1K_JEEENS4_5SM1004TMEM4LOAD26SM100_TMEM_LOAD_32dp32b16xESZ_NS10_INS11_ILi1ELi4ELi3EEES14_NSS_INS5_IJS15_NSA_ILi16EEEEEENS5_IJS1W_SB_EEEEEEENS4_39AutoVectorizingCopyWithAssumedAlignmentILi128EEENS4_14SM90_TMA_STOREES20_S22_S22_EEEvvEEEEvNT_6ParamsE,(.L_x_133 - _ZN7cutlass13device_kernelINS_4gemm6kernel13GemmUniversalIN4cute5tupleIJiiiiEEENS1_10collective13CollectiveMmaINS1_35MainloopSm100TmaUmmaWarpSpecializedILi2ELi2ELi4ENS5_IJNS4_1CILi1EEESB_SB_EEEEENS5_IJNSA_ILi128EEENSA_ILi48EEENSA_ILi256EEEEEENS_6half_tENS5_IJlSB_lEEESI_SJ_NS4_8TiledMMAINS4_8MMA_AtomIJNS4_20SM100_MMA_F16BF16_SSISI_SI_fLi128ELi48ELNS4_4UMMA5MajorE0ELSO_0ELNSN_7ScaleInE0ELSP_0EEEEEENS4_6LayoutISC_NS5_IJNSA_ILi0EEEST_ST_EEEEENS5_IJNS4_10UnderscoreESW_SW_EEEEENS4_13SM90_TMA_LOADENS4_14ComposedLayoutINS4_7SwizzleILi3ELi4ELi3EEENS4_18smem_ptr_flag_bitsILi16EEENSS_INS5_IJNSA_ILi8EEENSA_ILi64EEEEEENS5_IJS16_SB_EEEEEEEvNS4_8identityESZ_S1A_vS1B_EENS_8epilogue10collective18CollectiveEpilogueINS1D_23Sm100TmaWarpSpecializedILi2ELi1ELi48ELb1ELb0EEEJSH_NS5_IJNSS_ISE_SB_EENSS_ISF_SB_EEEEESI_SJ_SI_SJ_NS1D_6fusion15FusionCallbacksIS1H_NS1L_17LinearCombinationISI_fSI_fLNS_15FloatRoundStyleE2EEESH_S1K_JEEENS4_5SM1004TMEM4LOAD26SM100_TMEM_LOAD_32dp32b16xESZ_NS10_INS11_ILi1ELi4ELi3EEES14_NSS_INS5_IJS15_NSA_ILi16EEEEEENS5_IJS1W_SB_EEEEEEENS4_39AutoVectorizingCopyWithAssumedAlignmentILi128EEENS4_14SM90_TMA_STOREES20_S22_S22_EEEvvEEEEvNT_6ParamsE)
        .other          _ZN7cutlass13device_kernelINS_4gemm6kernel13GemmUniversalIN4cute5tupleIJiiiiEEENS1_10collective13CollectiveMmaINS1_35MainloopSm100TmaUmmaWarpSpecializedILi2ELi2ELi4ENS5_IJNS4_1CILi1EEESB_SB_EEEEENS5_IJNSA_ILi128EEENSA_ILi48EEENSA_ILi256EEEEEENS_6half_tENS5_IJlSB_lEEESI_SJ_NS4_8TiledMMAINS4_8MMA_AtomIJNS4_20SM100_MMA_F16BF16_SSISI_SI_fLi128ELi48ELNS4_4UMMA5MajorE0ELSO_0ELNSN_7ScaleInE0ELSP_0EEEEEENS4_6LayoutISC_NS5_IJNSA_ILi0EEEST_ST_EEEEENS5_IJNS4_10UnderscoreESW_SW_EEEEENS4_13SM90_TMA_LOADENS4_14ComposedLayoutINS4_7SwizzleILi3ELi4ELi3EEENS4_18smem_ptr_flag_bitsILi16EEENSS_INS5_IJNSA_ILi8EEENSA_ILi64EEEEEENS5_IJS16_SB_EEEEEEEvNS4_8identityESZ_S1A_vS1B_EENS_8epilogue10collective18CollectiveEpilogueINS1D_23Sm100TmaWarpSpecializedILi2ELi1ELi48ELb1ELb0EEEJSH_NS5_IJNSS_ISE_SB_EENSS_ISF_SB_EEEEESI_SJ_SI_SJ_NS1D_6fusion15FusionCallbacksIS1H_NS1L_17LinearCombinationISI_fSI_fLNS_15FloatRoundStyleE2EEESH_S1K_JEEENS4_5SM1004TMEM4LOAD26SM100_TMEM_LOAD_32dp32b16xESZ_NS10_INS11_ILi1ELi4ELi3EEES14_NSS_INS5_IJS15_NSA_ILi16EEEEEENS5_IJS1W_SB_EEEEEEENS4_39AutoVectorizingCopyWithAssumedAlignmentILi128EEENS4_14SM90_TMA_STOREES20_S22_S22_EEEvvEEEEvNT_6ParamsE,@"STO_CUDA_ENTRY STV_DEFAULT"
_ZN7cutlass13device_kernelINS_4gemm6kernel13GemmUniversalIN4cute5tupleIJiiiiEEENS1_10collective13CollectiveMmaINS1_35MainloopSm100TmaUmmaWarpSpecializedILi2ELi2ELi4ENS5_IJNS4_1CILi1EEESB_SB_EEEEENS5_IJNSA_ILi128EEENSA_ILi48EEENSA_ILi256EEEEEENS_6half_tENS5_IJlSB_lEEESI_SJ_NS4_8TiledMMAINS4_8MMA_AtomIJNS4_20SM100_MMA_F16BF16_SSISI_SI_fLi128ELi48ELNS4_4UMMA5MajorE0ELSO_0ELNSN_7ScaleInE0ELSP_0EEEEEENS4_6LayoutISC_NS5_IJNSA_ILi0EEEST_ST_EEEEENS5_IJNS4_10UnderscoreESW_SW_EEEEENS4_13SM90_TMA_LOADENS4_14ComposedLayoutINS4_7SwizzleILi3ELi4ELi3EEENS4_18smem_ptr_flag_bitsILi16EEENSS_INS5_IJNSA_ILi8EEENSA_ILi64EEEEEENS5_IJS16_SB_EEEEEEEvNS4_8identityESZ_S1A_vS1B_EENS_8epilogue10collective18CollectiveEpilogueINS1D_23Sm100TmaWarpSpecializedILi2ELi1ELi48ELb1ELb0EEEJSH_NS5_IJNSS_ISE_SB_EENSS_ISF_SB_EEEEESI_SJ_SI_SJ_NS1D_6fusion15FusionCallbacksIS1H_NS1L_17LinearCombinationISI_fSI_fLNS_15FloatRoundStyleE2EEESH_S1K_JEEENS4_5SM1004TMEM4LOAD26SM100_TMEM_LOAD_32dp32b16xESZ_NS10_INS11_ILi1ELi4ELi3EEES14_NSS_INS5_IJS15_NSA_ILi16EEEEEENS5_IJS1W_SB_EEEEEEENS4_39AutoVectorizingCopyWithAssumedAlignmentILi128EEENS4_14SM90_TMA_STOREES20_S22_S22_EEEvvEEEEvNT_6ParamsE:
[----:B------:R-:W1:Y:S01]  /*0000*/  LDC R1, c[0x0][0x37c] ;  /* 0x0000df00ff017b82 */ /* 0x000e620000000800 */
[----:B------:R-:W2:Y:S01]  /*0010*/  S2R R138, SR_TID.X ;  /* 0x00000000008a7919 */ /* 0x000ea20000002100 */
[----:B------:R-:W3:Y:S01]  /*0020*/  LDCU.64 UR8, c[0x0][0x890] ;  /* 0x00011200ff0877ac */ /* 0x000ee20008000a00 */
[----:B------:R-:W-:Y:S02]  /*0030*/  PRMT R126, RZ, 0x7610, R126 ;  /* 0x00007610ff7e7816 */ /* 0x000fe4000000007e */
[----:B------:R-:W-:Y:S01]  /*0040*/  ELECT P5, URZ, PT ;  /* 0x0000000000ff782f */ /* 0x000fe200038a0000 */
[----:B------:R-:W4:Y:S01]  /*0050*/  LDCU.64 UR46, c[0x0][0x358] ;  /* 0x00006b00ff2e77ac */ /* 0x000f220008000a00 */
[----:B---3--:R-:W-:-:S04]  /*0060*/  UISETP.NE.U32.AND UP0, UPT, UR8, URZ, UPT ;  /* 0x000000ff0800728c */ /* 0x008fc8000bf05070 */
[----:B------:R-:W-:Y:S01]  /*0070*/  UISETP.NE.AND.EX UP0, UPT, UR9, URZ, UPT, UP0 ;  /* 0x000000ff0900728c */ /* 0x000fe2000bf05300 */
[----:B--2---:R-:W-:-:S05]  /*0080*/  SHF.R.U32.HI R131, RZ, 0x5, R138 ;  /* 0x00000005ff837819 */ /* 0x004fca000001168a */
[----:B------:R-:W2:Y:S02]  /*0090*/  SHFL.IDX PT, R0, R131, RZ, 0x1f ;  /* 0x00001fff83007589 */ /* 0x000ea400000e0000 */
[----:B--2---:R-:W-:Y:S01]  /*00a0*/  R2UR UR10, R0 ;  /* 0x00000000000a72ca */ /* 0x004fe200000e0000 */
[----:B-1--4-:R-:W-:-:S14]  /*00b0*/  BRA.U UP0, `(.L_x_0) ;  /* 0x00000001002c7547 */ /* 0x012fdc000b800000 */
[----:B------:R-:W1:Y:S02]  /*00c0*/  LDCU.64 UR4, c[0x0][0x888] ;  /* 0x00011100ff0477ac */ /* 0x000e640008000a00 */
[----:B-1----:R-:W-:-:S04]  /*00d0*/  UISETP.NE.U32.AND UP0, UPT, UR4, URZ, UPT ;  /* 0x000000ff0400728c */ /* 0x002fc8000bf05070 */
[----:B------:R-:W-:-:S09]  /*00e0*/  UISETP.NE.AND.EX UP0, UPT, UR5, URZ, UPT, UP0 ;  /* 0x000000ff0500728c */ /* 0x000fd2000bf05300 */
[----:B------:R-:W-:Y:S05]  /*00f0*/  BRA.U !UP0, `(.L_x_1) ;  /* 0x0000000108107547 */ /* 0x000fea000b800000 */
[----:B------:R-:W1:Y:S02]  /*0100*/  LDC.64 R2, c[0x0][0x888] ;  /* 0x00022200ff027b82 */ /* 0x000e640000000a00 */
[----:B-1----:R1:W5:Y:S01]  /*0110*/  LDG.E R67, desc[UR46][R2.64] ;  /* 0x0000002e02437981 */ /* 0x002362000c1e1900 */
[----:B------:R-:W-:Y:S01]  /*0120*/  HFMA2 R126, -RZ, RZ, 0, 5.9604644775390625e-08 ;  /* 0x00000001ff7e7431 */ /* 0x000fe200000001ff */
[----:B------:R-:W-:Y:S05]  /*0130*/  BRA `(.L_x_0) ;  /* 0x00000000000c7947 */ /* 0x000fea0003800000 */
.L_x_1:
[----:B------:R-:W1:Y:S01]  /*0140*/  LDCU UR4, c[0x0][0x880] ;  /* 0x00011000ff0477ac */ /* 0x000e620008000800 */
[----:B------:R-:W-:Y:S01]  /*0150*/  HFMA2 R126, -RZ, RZ, 0, 5.9604644775390625e-08 ;  /* 0x00000001ff7e7431 */ /* 0x000fe200000001ff */
[----:B-1----:R-:W-:-:S07]  /*0160*/  MOV R67, UR4 ;  /* 0x0000000400437c02 */ /* 0x002fce0008000f00 */
.L_x_0:
[----:B------:R-:W2:Y:S02]  /*0170*/  LDCU.64 UR4, c[0x0][0x8b0] ;  /* 0x00011600ff0477ac */ /* 0x000ea40008000a00 */
[----:B--2---:R-:W-:-:S04]  /*0180*/  UISETP.NE.U32.AND UP0, UPT, UR4, URZ, UPT ;  /* 0x000000ff0400728c */ /* 0x004fc8000bf05070 */
[----:B------:R-:W-:-:S09]  /*0190*/  UISETP.NE.AND.EX UP0, UPT, UR5, URZ, UPT, UP0 ;  /* 0x000000ff0500728c */ /* 0x000fd2000bf05300 */
[----:B------:R-:W-:Y:S05]  /*01a0*/  BRA.U UP0, `(.L_x_2) ;  /* 0x0000000100247547 */ /* 0x000fea000b800000 */
[----:B------:R-:W2:Y:S02]  /*01b0*/  LDCU.64 UR4, c[0x0][0x8a8] ;  /* 0x00011500ff0477ac */ /* 0x000ea40008000a00 */
[----:B--2---:R-:W-:-:S04]  /*01c0*/  UISETP.NE.U32.AND UP0, UPT, UR4, URZ, UPT ;  /* 0x000000ff0400728c */ /* 0x004fc8000bf05070 */
[----:B------:R-:W-:-:S09]  /*01d0*/  UISETP.NE.AND.EX UP0, UPT, UR5, URZ, UPT, UP0 ;  /* 0x000000ff0500728c */ /* 0x000fd2000bf05300 */
[----:B------:R-:W-:Y:S05]  /*01e0*/  BRA.U !UP0, `(.L_x_3) ;  /* 0x00000001080c7547 */ /* 0x000fea000b800000 */
[----:B-1----:R-:W1:Y:S02]  /*01f0*/  LDC.64 R2, c[0x0][0x8a8] ;  /* 0x00022a00ff027b82 */ /* 0x002e640000000a00 */
[----:B-1----:R2:W5:Y:S01]  /*0200*/  LDG.E R65, desc[UR46][R2.64] ;  /* 0x0000002e02417981 */ /* 0x002562000c1e1900 */
[----:B------:R-:W-:Y:S05]  /*0210*/  BRA `(.L_x_2) ;  /* 0x0000000000087947 */ /* 0x000fea0003800000 */
.L_x_3:
[----:B------:R-:W2:Y:S02]  /*0220*/  LDCU UR4, c[0x0][0x8a0] ;  /* 0x00011400ff0477ac */ /* 0x000ea40008000800 */
[----:B--2---:R-:W-:Y:S02]  /*0230*/  MOV R65, UR4 ;  /* 0x0000000400417c02 */ /* 0x004fe40008000f00 */
.L_x_2:
[----:B------:R-:W-:Y:S01]  /*0240*/  IMAD.U32 R0, RZ, RZ, UR10 ;  /* 0x0000000aff007e24 */ /* 0x000fe2000f8e00ff */
[----:B------:R-:W-:Y:S04]  /*0250*/  BSSY.RECONVERGENT B0, `(.L_x_4) ;  /* 0x000000c000007945 */ /* 0x000fe80003800200 */
[C---:B------:R-:W-:Y:S02]  /*0260*/  ISETP.NE.OR P1, PT, R0.reuse, 0x1, !P5 ;  /* 0x000000010000780c */ /* 0x040fe40006f25670 */
[----:B------:R-:W-:-:S11]  /*0270*/  ISETP.NE.OR P0, PT, R0, 0x3, !P5 ;  /* 0x000000030000780c */ /* 0x000fd60006f05670 */
[----:B------:R-:W-:Y:S05]  /*0280*/  @P1 BRA `(.L_x_5) ;  /* 0x0000000000201947 */ /* 0x000fea0003800000 */
[----:B------:R-:W3:Y:S02]  /*0290*/  LDCU.64 UR4, c[0x0][0x348] ;  /* 0x00006900ff0477ac */ /* 0x000ee40008000a00 */
[----:B---3--:R-:W-:Y:S02]  /*02a0*/  UIADD3 UR6, UP1, UPT, UR4, 0x80, URZ ;  /* 0x0000008004067890 */ /* 0x008fe4000ff3e0ff */
[----:B------:R-:W-:Y:S02]  /*02b0*/  UIADD3 UR4, UP0, UPT, UR4, 0x180, URZ ;  /* 0x0000018004047890 */ /* 0x000fe4000ff1e0ff */
[----:B------:R-:W-:Y:S02]  /*02c0*/  UIADD3.X UR7, UPT, UPT, URZ, UR5, URZ, UP1, !UPT ;  /* 0x00000005ff077290 */ /* 0x000fe40008ffe4ff */
[----:B------:R-:W-:-:S07]  /*02d0*/  UIADD3.X UR5, UPT, UPT, URZ, UR5, URZ, UP0, !UPT ;  /* 0x00000005ff057290 */ /* 0x000fce00087fe4ff */
[----:B------:R3:W-:Y:S02]  /*02e0*/  UTMACCTL.PF [UR6] ;  /* 0x00000000060079b9 */ /* 0x0007e40008040000 */
[----:B------:R3:W-:Y:S02]  /*02f0*/  UTMACCTL.PF [UR4] ;  /* 0x00000000040079b9 */ /* 0x0007e40008040000 */
[----:B---3--:R-:W-:Y:S01]  /*0300*/  NOP ;  /* 0x0000000000007918 */ /* 0x008fe20000000000 */
.L_x_5:
[----:B------:R-:W-:Y:S05]  /*0310*/  BSYNC.RECONVERGENT B0 ;  /* 0x0000000000007941 */ /* 0x000fea0003800200 */
.L_x_4:
[----:B------:R-:W-:Y:S04]  /*0320*/  BSSY.RECONVERGENT B0, `(.L_x_6) ;  /* 0x000000a000007945 */ /* 0x000fe80003800200 */
        /* <DEDUP_REMOVED lines=9> */
.L_x_7:
[----:B------:R-:W-:Y:S05]  /*03c0*/  BSYNC.RECONVERGENT B0 ;  /* 0x0000000000007941 */ /* 0x000fea0003800200 */
.L_x_6:
[----:B------:R-:W3:Y:S01]  /*03d0*/  LDCU.64 UR4, c[0x0][0x888] ;  /* 0x00011100ff0477ac */ /* 0x000ee20008000a00 */
[----:B------:R-:W-:Y:S02]  /*03e0*/  UISETP.EQ.U32.AND UP1, UPT, UR8, URZ, UPT ;  /* 0x000000ff0800728c */ /* 0x000fe4000bf22070 */
[----:B------:R-:W-:Y:S02]  /*03f0*/  UPLOP3.LUT UP2, UPT, UPT, UPT, UPT, 0x80, 0x8 ;  /* 0x000000000008789c */ /* 0x000fe40003f4f070 */
[----:B---3--:R-:W-:-:S04]  /*0400*/  UISETP.NE.U32.AND UP0, UPT, UR4, URZ, UPT ;  /* 0x000000ff0400728c */ /* 0x008fc8000bf05070 */
[----:B------:R-:W-:-:S04]  /*0410*/  UISETP.NE.AND.EX UP0, UPT, UR5, URZ, UPT, UP0 ;  /* 0x000000ff0500728c */ /* 0x000fc8000bf05300 */
[----:B------:R-:W-:-:S04]  /*0420*/  UISETP.EQ.OR.EX UP3, UPT, UR9, URZ, !UP0, UP1 ;  /* 0x000000ff0900728c */ /* 0x000fc8000c762710 */
[----:B------:R-:W-:-:S05]  /*0430*/  UP2UR UR40, UPR, URZ, 0x8 ;  /* 0x00000008ff287883 */ /* 0x000fca0008000000 */
[----:B------:R-:W-:Y:S07]  /*0440*/  BRA.U !UP3, `(.L_x_8) ;  /* 0x000000010b207547 */ /* 0x000fee000b800000 */
[----:B------:R-:W-:Y:S01]  /*0450*/  UISETP.NE.U32.AND UP2, UPT, UR8, URZ, UPT ;  /* 0x000000ff0800728c */ /* 0x000fe2000bf45070 */
[----:B-----5:R-:W-:Y:S01]  /*0460*/  FSETP.NEU.AND P0, PT, R67, RZ, PT ;  /* 0x000000ff4300720b */ /* 0x020fe20003f0d000 */
[----:B------:R-:W-:Y:S02]  /*0470*/  USEL UR4, URZ, 0xffffffff, UP0 ;  /* 0xffffffffff047887 */ /* 0x000fe40008000000 */
[----:B------:R-:W-:-:S10]  /*0480*/  UISETP.NE.AND.EX UP2, UPT, UR9, URZ, UPT, UP2 ;  /* 0x000000ff0900728c */ /* 0x000fd4000bf45320 */
[----:B------:R-:W-:Y:S01]  /*0490*/  VOTEU.ANY UP1, P0 ;  /* 0x0000000000ff7886 */ /* 0x000fe20000020100 */
[----:B------:R-:W-:-:S04]  /*04a0*/  @!UP2 USEL UR4, URZ, 0xffffffff, UP1 ;  /* 0xffffffffff04a887 */ /* 0x000fc80008800000 */
[----:B------:R-:W-:-:S04]  /*04b0*/  ULOP3.LUT UR4, UR4, 0x1, URZ, 0xc0, !UPT ;  /* 0x0000000104047892 */ /* 0x000fc8000f8ec0ff */
[----:B------:R-:W-:-:S11]  /*04c0*/  UISETP.NE.U32.AND UP2, UPT, UR4, 0x1, UPT ;  /* 0x000000010400788c */ /* 0x000fd6000bf45070 */
.L_x_8:
[----:B-12---:R-:W1:Y:S01]  /*04d0*/  SHFL.IDX PT, R2, R131, RZ, 0x1f ;  /* 0x00001fff83027589 */ /* 0x006e6200000e0000 */
[----:B------:R-:W-:-:S04]  /*04e0*/  UISETP.NE.AND UP1, UPT, UR10, 0x2, UPT ;  /* 0x000000020a00788c */ /* 0x000fc8000bf25270 */
[----:B------:R-:W-:Y:S01]  /*04f0*/  USEL UR13, URZ, 0x1, UP1 ;  /* 0x00000001ff0d7887 */ /* 0x000fe20008800000 */
[----:B-1----:R-:W-:-:S13]  /*0500*/  ISETP.NE.AND P0, PT, R2, RZ, PT ;  /* 0x000000ff0200720c */ /* 0x002fda0003f05270 */
[----:B------:R-:W-:Y:S05]  /*0510*/  @P0 BRA `(.L_x_9) ;  /* 0x0000000000380947 */ /* 0x000fea0003800000 */
[----:B------:R-:W1:Y:S01]  /*0520*/  S2UR UR4, SR_CgaCtaId ;  /* 0x00000000000479c3 */ /* 0x000e620000008800 */
[----:B------:R-:W-:Y:S01]  /*0530*/  UMOV UR5, 0x400 ;  /* 0x0000040000057882 */ /* 0x000fe20000000000 */
[----:B------:R-:W-:Y:S01]  /*0540*/  UMOV UR6, 0x1 ;  /* 0x0000000100067882 */ /* 0x000fe20000000000 */
[----:B------:R-:W-:Y:S01]  /*0550*/  ELECT P0, URZ, PT ;  /* 0x0000000000ff782f */ /* 0x000fe20003800000 */
[----:B------:R-:W-:-:S04]  /*0560*/  UIADD3 UR6, UPT, UPT, -UR6, 0x100000, URZ ;  /* 0x0010000006067890 */ /* 0x000fc8000fffe1ff */
[----:B------:R-:W-:Y:S02]  /*0570*/  USHF.L.U32 UR7, UR6, 0xb, URZ ;  /* 0x0000000b06077899 */ /* 0x000fe400080006ff */
[----:B------:R-:W-:Y:S02]  /*0580*/  USHF.L.U32 UR6, UR6, 0x1, URZ ;  /* 0x0000000106067899 */ /* 0x000fe400080006ff */
[----:B-1----:R-:W-:Y:S01]  /*0590*/  ULEA UR4, UR4, UR5, 0x18 ;  /* 0x0000000504047291 */ /* 0x002fe2000f8ec0ff */
[----:B------:R-:W1:Y:S11]  /*05a0*/  FENCE.VIEW.ASYNC.S ;  /* 0x00000000000073c6 */ /* 0x000e760000000000 */
[----:B-1----:R1:W2:Y:S01]  /*05b0*/  SYNCS.EXCH.64 URZ, [UR4], UR6 ;  /* 0x0000000604ff75b2 */ /* 0x0022a20008000100 */
[----:B------:R1:W3:Y:S01]  /*05c0*/  SYNCS.EXCH.64 URZ, [UR4+0x10], UR6 ;  /* 0x0000100604ff75b2 */ /* 0x0002e20008000100 */
[----:B------:R1:W4:Y:S01]  /*05d0*/  SYNCS.EXCH.64 URZ, [UR4+0x8], UR6 ;  /* 0x0000080604ff75b2 */ /* 0x0003220008000100 */
[----:B------:R1:W1:Y:S01]  /*05e0*/  SYNCS.EXCH.64 URZ, [UR4+0x18], UR6 ;  /* 0x0000180604ff75b2 */ /* 0x0002620008000100 */
[----:B------:R-:W-:Y:S01]  /*05f0*/  NOP ;  /* 0x0000000000007918 */ /* 0x000fe20000000000 */
.L_x_9:
[----:B------:R-:W2:Y:S01]  /*0600*/  SHFL.IDX PT, R2, R131, RZ, 0x1f ;  /* 0x00001fff83027589 */ /* 0x000ea200000e0000 */
[----:B------:R-:W-:Y:S01]  /*0610*/  NOP ;  /* 0x0000000000007918 */ /* 0x000fe20000000000 */
[----:B--2---:R-:W-:-:S13]  /*0620*/  ISETP.NE.AND P0, PT, R2, 0x1, PT ;  /* 0x000000010200780c */ /* 0x004fda0003f05270 */
[----:B------:R-:W-:Y:S05]  /*0630*/  @P0 BRA `(.L_x_10) ;  /* 0x0000000000480947 */ /* 0x000fea0003800000 */
[----:B-1----:R-:W1:Y:S01]  /*0640*/  S2UR UR4, SR_CgaCtaId ;  /* 0x00000000000479c3 */ /* 0x002e620000008800 */
[----:B------:R-:W-:Y:S01]  /*0650*/  UMOV UR5, 0x400 ;  /* 0x0000040000057882 */ /* 0x000fe20000000000 */
[----:B------:R-:W-:Y:S01]  /*0660*/  UMOV UR8, 0x20 ;  /* 0x0000002000087882 */ /* 0x000fe20000000000 */
[----:B------:R-:W-:Y:S01]  /*0670*/  UMOV UR6, 0x80 ;  /* 0x0000008000067882 */ /* 0x000fe20000000000 */
[----:B------:R-:W-:-:S04]  /*0680*/  UIADD3 UR8, UPT, UPT, -UR8, 0x100000, URZ ;  /* 0x0010000008087890 */ /* 0x000fc8000fffe1ff */
[----:B------:R-:W-:Y:S02]  /*0690*/  USHF.L.U32 UR9, UR8, 0xb, URZ ;  /* 0x0000000b08097899 */ /* 0x000fe400080006ff */
[----:B------:R-:W-:Y:S02]  /*06a0*/  USHF.L.U32 UR8, UR8, 0x1, URZ ;  /* 0x0000000108087899 */ /* 0x000fe400080006ff */
[----:B------:R-:W-:-:S04]  /*06b0*/  UIADD3 UR6, UPT, UPT, -UR6, 0x100000, URZ ;  /* 0x0010000006067890 */ /* 0x000fc8000fffe1ff */
[----:B------:R-:W-:Y:S02]  /*06c0*/  USHF.L.U32 UR7, UR6, 0xb, URZ ;  /* 0x0000000b06077899 */ /* 0x000fe400080006ff */
[----:B------:R-:W-:Y:S01]  /*06d0*/  USHF.L.U32 UR6, UR6, 0x1, URZ ;  /* 0x0000000106067899 */ /* 0x000fe200080006ff */
[----:B------:R-:W-:Y:S01]  /*06e0*/  ELECT P0, URZ, PT ;  /* 0x0000000000ff782f */ /* 0x000fe20003800000 */
[----:B-1----:R-:W-:Y:S01]  /*06f0*/  ULEA UR4, UR4, UR5, 0x18 ;  /* 0x0000000504047291 */ /* 0x002fe2000f8ec0ff */
[----:B------:R-:W1:Y:S11]  /*0700*/  FENCE.VIEW.ASYNC.S ;  /* 0x00000000000073c6 */ /* 0x000e760000000000 */
[----:B-1----:R2:W1:Y:S01]  /*0710*/  SYNCS.EXCH.64 URZ, [UR4+0x20], UR8 ;  /* 0x0000200804ff75b2 */ /* 0x0024620008000100 */
[----:B------:R2:W1:Y:S01]  /*0720*/  SYNCS.EXCH.64 URZ, [UR4+0x30], UR6 ;  /* 0x0000300604ff75b2 */ /* 0x0004620008000100 */
[----:B------:R2:W1:Y:S01]  /*0730*/  SYNCS.EXCH.64 URZ, [UR4+0x28], UR8 ;  /* 0x0000280804ff75b2 */ /* 0x0004620008000100 */
[----:B------:R2:W1:Y:S02]  /*0740*/  SYNCS.EXCH.64 URZ, [UR4+0x38], UR6 ;  /* 0x0000380604ff75b2 */ /* 0x0004640008000100 */
[----:B--2---:R-:W-:Y:S01]  /*0750*/  NOP ;  /* 0x0000000000007918 */ /* 0x004fe20000000000 */
.L_x_10:
[----:B------:R-:W2:Y:S01]  /*0760*/  SHFL.IDX PT, R2, R131, RZ, 0x1f ;  /* 0x00001fff83027589 */ /* 0x000ea200000e0000 */
[----:B------:R-:W-:Y:S01]  /*0770*/  NOP ;  /* 0x0000000000007918 */ /* 0x000fe20000000000 */
[----:B--2---:R-:W-:-:S13]  /*0780*/  ISETP.NE.AND P0, PT, R2, 0x3, PT ;  /* 0x000000030200780c */ /* 0x004fda0003f05270 */
[----:B------:R-:W-:Y:S05]  /*0790*/  @P0 BRA `(.L_x_11) ;  /* 0x0000000000300947 */ /* 0x000fea0003800000 */
[----:B-1----:R-:W1:Y:S01]  /*07a0*/  S2UR UR6, SR_CgaCtaId ;  /* 0x00000000000679c3 */ /* 0x002e620000008800 */
[----:B------:R-:W-:Y:S01]  /*07b0*/  UMOV UR4, 0x400 ;  /* 0x0000040000047882 */ /* 0x000fe20000000000 */
[----:B------:R-:W-:Y:S01]  /*07c0*/  UMOV UR5, 0x20 ;  /* 0x0000002000057882 */ /* 0x000fe20000000000 */
[----:B------:R-:W-:Y:S01]  /*07d0*/  ELECT P0, URZ, PT ;  /* 0x0000000000ff782f */ /* 0x000fe20003800000 */
[----:B-1----:R-:W-:Y:S02]  /*07e0*/  ULEA UR6, UR6, UR4, 0x18 ;  /* 0x0000000406067291 */ /* 0x002fe4000f8ec0ff */
[----:B------:R-:W-:-:S04]  /*07f0*/  UIADD3 UR4, UPT, UPT, -UR5, 0x100000, URZ ;  /* 0x0010000005047890 */ /* 0x000fc8000fffe1ff */
[----:B------:R-:W-:Y:S02]  /*0800*/  USHF.L.U32 UR5, UR4, 0xb, URZ ;  /* 0x0000000b04057899 */ /* 0x000fe400080006ff */
[----:B------:R-:W-:Y:S01]  /*0810*/  USHF.L.U32 UR4, UR4, 0x1, URZ ;  /* 0x0000000104047899 */ /* 0x000fe200080006ff */
[----:B------:R-:W1:Y:S11]  /*0820*/  FENCE.VIEW.ASYNC.S ;  /* 0x00000000000073c6 */ /* 0x000e760000000000 */
[----:B-1----:R2:W1:Y:S01]  /*0830*/  SYNCS.EXCH.64 URZ, [UR6+0x40], UR4 ;  /* 0x0000400406ff75b2 */ /* 0x0024620008000100 */
[----:B------:R2:W1:Y:S02]  /*0840*/  SYNCS.EXCH.64 URZ, [UR6+0x48], UR4 ;  /* 0x0000480406ff75b2 */ /* 0x0004640008000100 */
[----:B--2---:R-:W-:Y:S01]  /*0850*/  NOP ;  /* 0x0000000000007918 */ /* 0x004fe20000000000 */
.L_x_11:
[----:B------:R-:W2:Y:S01]  /*0860*/  SHFL.IDX PT, R2, R131, RZ, 0x1f ;  /* 0x00001fff83027589 */ /* 0x000ea200000e0000 */
[----:B------:R-:W-:Y:S01]  /*0870*/  NOP ;  /* 0x0000000000007918 */ /* 0x000fe20000000000 */
[----:B--2---:R-:W-:-:S13]  /*0880*/  ISETP.NE.AND P0, PT, R2, 0x4, PT ;  /* 0x000000040200780c */ /* 0x004fda0003f05270 */
[----:B------:R-:W-:Y:S05]  /*0890*/  @P0 BRA `(.L_x_12) ;  /* 0x00000000004c0947 */ /* 0x000fea0003800000 */
[----:B-1----:R-:W1:Y:S01]  /*08a0*/  S2UR UR6, SR_CgaCtaId ;  /* 0x00000000000679c3 */ /* 0x002e620000008800 */
[----:B------:R-:W-:Y:S01]  /*08b0*/  UMOV UR4, 0x100 ;  /* 0x0000010000047882 */ /* 0x000fe20000000000 */
[----:B------:R-:W-:Y:S01]  /*08c0*/  UMOV UR5, 0x400 ;  /* 0x0000040000057882 */ /* 0x000fe20000000000 */
[----:B------:R-:W-:Y:S01]  /*08d0*/  USEL UR4, UR4, 0xe0, UP2 ;  /* 0x000000e004047887 */ /* 0x000fe20009000000 */
[----:B------:R-:W-:Y:S01]  /*08e0*/  UMOV UR8, 0x1 ;  /* 0x0000000100087882 */ /* 0x000fe20000000000 */
[----:B------:R-:W-:Y:S01]  /*08f0*/  ELECT P0, URZ, PT ;  /* 0x0000000000ff782f */ /* 0x000fe20003800000 */
[----:B------:R-:W-:-:S04]  /*0900*/  UIADD3 UR8, UPT, UPT, -UR8, 0x100000, URZ ;  /* 0x0010000008087890 */ /* 0x000fc8000fffe1ff */
[----:B------:R-:W-:Y:S02]  /*0910*/  USHF.L.U32 UR9, UR8, 0xb, URZ ;  /* 0x0000000b08097899 */ /* 0x000fe400080006ff */
[----:B------:R-:W-:Y:S02]  /*0920*/  USHF.L.U32 UR8, UR8, 0x1, URZ ;  /* 0x0000000108087899 */ /* 0x000fe400080006ff */
[----:B-1----:R-:W-:Y:S02]  /*0930*/  ULEA UR6, UR6, UR5, 0x18 ;  /* 0x0000000506067291 */ /* 0x002fe4000f8ec0ff */
[----:B------:R-:W-:-:S04]  /*0940*/  UIADD3 UR4, UPT, UPT, -UR4, 0x100000, URZ ;  /* 0x0010000004047890 */ /* 0x000fc8000fffe1ff */
[----:B------:R-:W-:Y:S02]  /*0950*/  USHF.L.U32 UR5, UR4, 0xb, URZ ;  /* 0x0000000b04057899 */ /* 0x000fe400080006ff */
[----:B------:R-:W-:Y:S01]  /*0960*/  USHF.L.U32 UR4, UR4, 0x1, URZ ;  /* 0x0000000104047899 */ /* 0x000fe200080006ff */
[----:B------:R-:W1:Y:S03]  /*0970*/  FENCE.VIEW.ASYNC.S ;  /* 0x00000000000073c6 */ /* 0x000e660000000000 */
[----:B-1----:R2:W1:Y:S08]  /*0980*/  SYNCS.EXCH.64 URZ, [UR6+0x50], UR8 ;  /* 0x0000500806ff75b2 */ /* 0x0024700008000100 */
[----:B------:R2:W1:Y:S01]  /*0990*/  SYNCS.EXCH.64 URZ, [UR6+0x60], UR4 ;  /* 0x0000600406ff75b2 */ /* 0x0004620008000100 */
[----:B------:R2:W1:Y:S01]  /*09a0*/  SYNCS.EXCH.64 URZ, [UR6+0x58], UR8 ;  /* 0x0000580806ff75b2 */ /* 0x0004620008000100 */
[----:B------:R2:W1:Y:S02]  /*09b0*/  SYNCS.EXCH.64 URZ, [UR6+0x68], UR4 ;  /* 0x0000680406ff75b2 */ /* 0x0004640008000100 */
[----:B--2---:R-:W-:Y:S01]  /*09c0*/  NOP ;  /* 0x0000000000007918 */ /* 0x004fe20000000000 */
.L_x_12:
        /* <DEDUP_REMOVED lines=20> */
[----:B------:R2:W1:Y:S01]  /*0b10*/  SYNCS.EXCH.64 URZ, [UR4+0x98], UR6 ;  /* 0x0000980604ff75b2 */ /* 0x0004620008000100 */
[----:B------:R2:W1:Y:S01]  /*0b20*/  SYNCS.EXCH.64 URZ, [UR4+0x80], UR8 ;  /* 0x0000800804ff75b2 */ /* 0x0004620008000100 */
[----:B------:R2:W1:Y:S01]  /*0b30*/  SYNCS.EXCH.64 URZ, [UR4+0xa0], UR6 ;  /* 0x0000a00604ff75b2 */ /* 0x0004620008000100 */
[----:B------:R2:W1:Y:S01]  /*0b40*/  SYNCS.EXCH.64 URZ, [UR4+0x88], UR8 ;  /* 0x0000880804ff75b2 */ /* 0x0004620008000100 */
[----:B------:R2:W1:Y:S02]  /*0b50*/  SYNCS.EXCH.64 URZ, [UR4+0xa8], UR6 ;  /* 0x0000a80604ff75b2 */ /* 0x0004640008000100 */
[----:B--2---:R-:W-:Y:S01]  /*0b60*/  NOP ;  /* 0x0000000000007918 */ /* 0x004fe20000000000 */
.L_x_13:
        /* <DEDUP_REMOVED lines=13> */
[----:B-1----:R2:W1:Y:S01]  /*0c40*/  SYNCS.EXCH.64 URZ, [UR4+0xb0], UR6 ;  /* 0x0000b00604ff75b2 */ /* 0x0024620008000100 */
[----:B------:R2:W1:Y:S01]  /*0c50*/  SYNCS.EXCH.64 URZ, [UR4+0xc0], UR6 ;  /* 0x0000c00604ff75b2 */ /* 0x0004620008000100 */
[----:B------:R2:W1:Y:S01]  /*0c60*/  SYNCS.EXCH.64 URZ, [UR4+0xb8], UR6 ;  /* 0x0000b80604ff75b2 */ /* 0x0004620008000100 */
[----:B------:R2:W1:Y:S02]  /*0c70*/  SYNCS.EXCH.64 URZ, [UR4+0xc8], UR6 ;  /* 0x0000c80604ff75b2 */ /* 0x0004640008000100 */
[----:B--2---:R-:W-:Y:S01]  /*0c80*/  NOP ;  /* 0x0000000000007918 */ /* 0x004fe20000000000 */
.L_x_14:
[----:B------:R-:W2:Y:S01]  /*0c90*/  S2UR UR5, SR_CTAID.X ;  /* 0x00000000000579c3 */ /* 0x000ea20000002500 */
[----:B------:R-:W-:-:S05]  /*0ca0*/  CS2R.32 R125, SR_CgaSize ;  /* 0x00000000007d7805 */ /* 0x000fca0000008a00 */
[----:B------:R-:W-:-:S05]  /*0cb0*/  IMAD R125, R125, -0xa0, RZ ;  /* 0xffffff607d7d7824 */ /* 0x000fca00078e02ff */
[----:B-1----:R-:W-:-:S14]  /*0cc0*/  R2UR UR7, R125 ;  /* 0x000000007d0772ca */ /* 0x002fdc00000e0000 */
[----:B------:R-:W1:Y:S01]  /*0cd0*/  LDCU UR7, c[0x0][UR7+0x2b0] ;  /* 0x00005600070777ac */ /* 0x000e620008000800 */
[----:B------:R-:W-:Y:S01]  /*0ce0*/  NOP ;  /* 0x0000000000007918 */ /* 0x000fe20000000000 */
[----:B------:R-:W-:-:S05]  /*0cf0*/  CS2R.32 R125, SR_CgaSize ;  /* 0x00000000007d7805 */ /* 0x000fca0000008a00 */
[----:B------:R-:W-:-:S05]  /*0d00*/  IMAD R125, R125, -0xa0, RZ ;  /* 0xffffff607d7d7824 */ /* 0x000fca00078e02ff */
[----:B------:R-:W-:-:S14]  /*0d10*/  R2UR UR6, R125 ;  /* 0x000000007d0672ca */ /* 0x000fdc00000e0000 */
[----:B------:R-:W3:Y:S01]  /*0d20*/  LDCU UR6, c[0x0][UR6+0x2b4] ;  /* 0x00005680060677ac */ /* 0x000ee20008000800 */
[----:B------:R-:W4:Y:S08]  /*0d30*/  S2UR UR4, SR_CTAID.Y ;  /* 0x00000000000479c3 */ /* 0x000f300000002600 */
[----:B------:R-:W3:Y:S01]  /*0d40*/  LDC R10, c[0x0][0xb24] ;  /* 0x0002c900ff0a7b82 */ /* 0x000ee20000000800 */
[----:B--2---:R-:W-:-:S02]  /*0d50*/  I2FP.F32.U32 R123, UR5 ;  /* 0x00000005007b7c45 */ /* 0x004fc40008201000 */
[----:B------:R-:W-:-:S05]  /*0d60*/  CS2R.32 R3, SR_CgaSize ;  /* 0x0000000000037805 */ /* 0x000fca0000008a00 */
[----:B------:R-:W-:-:S06]  /*0d70*/  IMAD R3, R3, -0xa0, RZ ;  /* 0xffffff6003037824 */ /* 0x000fcc00078e02ff */
[----:B------:R-:W2:Y:S01]  /*0d80*/  LDC R3, c[0x0][R3+0x2a0] ;  /* 0x0000a80003037b82 */ /* 0x000ea20000000800 */
[----:B------:R-:W-:Y:S01]  /*0d90*/  MOV R125, UR5 ;  /* 0x00000005007d7c02 */ /* 0x000fe20008000f00 */
[----:B-1----:R-:W-:Y:S01]  /*0da0*/  FMUL R123, R123, UR7 ;  /* 0x000000077b7b7c20 */ /* 0x002fe20008400000 */
[----:B----4-:R-:W-:Y:S02]  /*0db0*/  I2FP.F32.U32 R122, UR4 ;  /* 0x00000004007a7c45 */ /* 0x010fe40008201000 */
[----:B------:R-:W-:-:S05]  /*0dc0*/  CS2R.32 R2, SR_CgaSize ;  /* 0x0000000000027805 */ /* 0x000fca0000008a00 */
[----:B------:R-:W-:-:S06]  /*0dd0*/  IMAD R2, R2, -0xa0, RZ ;  /* 0xffffff6002027824 */ /* 0x000fcc00078e02ff */
[----:B------:R-:W1:Y:S01]  /*0de0*/  LDC R2, c[0x0][R2+0x2a4] ;  /* 0x0000a90002027b82 */ /* 0x000e620000000800 */
[----:B------:R-:W-:Y:S01]  /*0df0*/  MOV R124, UR4 ;  /* 0x00000004007c7c02 */ /* 0x000fe20008000f00 */
[----:B------:R-:W4:Y:S01]  /*0e00*/  F2I.U32.TRUNC.NTZ R123, R123 ;  /* 0x0000007b007b7305 */ /* 0x000f22000020f000 */
[----:B---3--:R-:W-:-:S05]  /*0e10*/  FMUL R122, R122, UR6 ;  /* 0x000000067a7a7c20 */ /* 0x008fca0008400000 */
[----:B------:R-:W-:Y:S01]  /*0e20*/  BAR.SYNC.DEFER_BLOCKING 0x0 ;  /* 0x0000000000007b1d */ /* 0x000fe20000010000 */
[----:B------:R-:W-:-:S05]  /*0e30*/  ISETP.GE.AND P0, PT, R10, 0x1, PT ;  /* 0x000000010a00780c */ /* 0x000fca0003f06270 */
[----:B------:R-:W3:Y:S02]  /*0e40*/  F2I.U32.TRUNC.NTZ R122, R122 ;  /* 0x0000007a007a7305 */ /* 0x000ee4000020f000 */
[----:B------:R-:W1:Y:S01]  /*0e50*/  S2UR UR60, SR_CTAID.Z ;  /* 0x00000000003c79c3 */ /* 0x000e620000002700 */
[----:B----4-:R-:W-:-:S05]  /*0e60*/  IADD3 R123, PT, PT, -R123, RZ, RZ ;  /* 0x000000ff7b7b7210 */ /* 0x010fca0007ffe1ff */
[----:B--2---:R-:W-:Y:S01]  /*0e70*/  IMAD R123, R3, R123, UR5 ;  /* 0x00000005037b7e24 */ /* 0x004fe2000f8e027b */
[----:B---3--:R-:W-:-:S05]  /*0e80*/  IADD3 R122, PT, PT, -R122, RZ, RZ ;  /* 0x000000ff7a7a7210 */ /* 0x008fca0007ffe1ff */
[----:B-1----:R-:W-:Y:S01]  /*0e90*/  IMAD R122, R2, R122, UR4 ;  /* 0x00000004027a7e24 */ /* 0x002fe2000f8e027a */
[----:B------:R-:W-:Y:S06]  /*0ea0*/  @!P0 BRA `(.L_x_15) ;  /* 0x0000000000b88947 */ /* 0x000fec0003800000 */
[----:B------:R-:W1:Y:S01]  /*0eb0*/  LDC.64 R4, c[0x0][0xb18] ;  /* 0x0002c600ff047b82 */ /* 0x000e620000000a00 */
[----:B------:R-:W-:-:S07]  /*0ec0*/  ISETP.NE.AND P0, PT, R10, 0x1, PT ;  /* 0x000000010a00780c */ /* 0x000fce0003f05270 */
[----:B------:R-:W2:Y:S08]  /*0ed0*/  LDC R9, c[0x0][0xb0c] ;  /* 0x0002c300ff097b82 */ /* 0x000eb00000000800 */
[----:B------:R-:W3:Y:S08]  /*0ee0*/  LDC R12, c[0x0][0x370] ;  /* 0x0000dc00ff0c7b82 */ /* 0x000ef00000000800 */
[----:B------:R-:W4:Y:S01]  /*0ef0*/  LDC R11, c[0x0][0x374] ;  /* 0x0000dd00ff0b7b82 */ /* 0x000f220000000800 */
[----:B-1----:R-:W-:-:S07]  /*0f00*/  ISETP.NE.AND P1, PT, R4, 0x1, PT ;  /* 0x000000010400780c */ /* 0x002fce0003f25270 */
[----:B------:R-:W3:Y:S01]  /*0f10*/  LDC.64 R6, c[0x0][0xb10] ;  /* 0x0002c400ff067b82 */ /* 0x000ee20000000a00 */
[----:B--2---:R-:W-:-:S07]  /*0f20*/  ISETP.NE.AND P2, PT, R9, 0x1, PT ;  /* 0x000000010900780c */ /* 0x004fce0003f45270 */
[----:B------:R-:W1:Y:S08]  /*0f30*/  LDC R8, c[0x0][0xb20] ;  /* 0x0002c800ff087b82 */ /* 0x000e700000000800 */
[----:B------:R-:W2:Y:S01]  /*0f40*/  LDC.64 R2, c[0x0][0xb28] ;  /* 0x0002ca00ff027b82 */ /* 0x000ea20000000a00 */
[----:B----4-:R-:W-:-:S04]  /*0f50*/  IMAD.HI.U32 R13, R11, R5, RZ ;  /* 0x000000050b0d7227 */ /* 0x010fc800078e00ff */
[----:B------:R-:W-:-:S04]  /*0f60*/  IMAD.HI.U32 R5, R124, R5, RZ ;  /* 0x000000057c057227 */ /* 0x000fc800078e00ff */
[----:B---3--:R-:W-:-:S05]  /*0f70*/  IMAD.HI.U32 R14, R12, R6, RZ ;  /* 0x000000060c0e7227 */ /* 0x008fca00078e00ff */
[-C--:B------:R-:W-:Y:S01]  /*0f80*/  @P2 SHF.R.U32.HI R12, RZ, R7.reuse, R14 ;  /* 0x00000007ff0c2219 */ /* 0x080fe2000001160e */
[----:B------:R-:W-:Y:S01]  /*0f90*/  IMAD.HI.U32 R14, R125, R6, RZ ;  /* 0x000000067d0e7227 */ /* 0x000fe200078e00ff */
[-C--:B-1----:R-:W-:Y:S02]  /*0fa0*/  @P1 SHF.R.U32.HI R11, RZ, R8.reuse, R13 ;  /* 0x00000008ff0b1219 */ /* 0x082fe4000001160d */
[----:B------:R-:W-:Y:S02]  /*0fb0*/  SHF.R.U32.HI R5, RZ, R8, R5 ;  /* 0x00000008ff057219 */ /* 0x000fe40000011605 */
[----:B------:R-:W-:Y:S02]  /*0fc0*/  SHF.R.U32.HI R14, RZ, R7, R14 ;  /* 0x00000007ff0e7219 */ /* 0x000fe4000001160e */
[----:B------:R-:W-:Y:S01]  /*0fd0*/  SEL R5, R124, R5, !P1 ;  /* 0x000000057c057207 */ /* 0x000fe20004800000 */
[----:B--2---:R-:W-:Y:S01]  /*0fe0*/  IMAD.HI.U32 R13, R11, R2, RZ ;  /* 0x000000020b0d7227 */ /* 0x004fe200078e00ff */
[----:B------:R-:W-:-:S03]  /*0ff0*/  SEL R14, R125, R14, !P2 ;  /* 0x0000000e7d0e7207 */ /* 0x000fc60005000000 */
[----:B------:R-:W-:Y:S01]  /*1000*/  IMAD.HI.U32 R6, R12, R2, RZ ;  /* 0x000000020c067227 */ /* 0x000fe200078e00ff */
[----:B------:R-:W-:-:S04]  /*1010*/  @P0 SHF.R.U32.HI R11, RZ, R3, R13 ;  /* 0x00000003ff0b0219 */ /* 0x000fc8000001160d */
[----:B------:R-:W-:Y:S01]  /*1020*/  @P0 SHF.R.U32.HI R12, RZ, R3, R6 ;  /* 0x00000003ff0c0219 */ /* 0x000fe20000011606 */
[----:B------:R-:W-:-:S04]  /*1030*/  IMAD R11, R11, R10, RZ ;  /* 0x0000000a0b0b7224 */ /* 0x000fc800078e02ff */
[----:B------:R-:W-:Y:S01]  /*1040*/  IMAD R6, R12, R10, RZ ;  /* 0x0000000a0c067224 */ /* 0x000fe200078e02ff */
[----:B------:R-:W-:-:S04]  /*1050*/  ISETP.GE.AND P1, PT, R5, R11, PT ;  /* 0x0000000b0500720c */ /* 0x000fc80003f26270 */
[----:B------:R-:W-:Y:S01]  /*1060*/  ISETP.GE.OR P1, PT, R14, R6, P1 ;  /* 0x000000060e00720c */ /* 0x000fe20000f26670 */
[----:B------:R-:W-:-:S05]  /*1070*/  IMAD.HI.U32 R6, R5, R2, RZ ;  /* 0x0000000205067227 */ /* 0x000fca00078e00ff */
[----:B------:R-:W-:-:S04]  /*1080*/  SHF.R.U32.HI R6, RZ, R3, R6 ;  /* 0x00000003ff067219 */ /* 0x000fc80000011606 */
[----:B------:R-:W-:-:S03]  /*1090*/  SEL R6, R5, R6, !P0 ;  /* 0x0000000605067207 */ /* 0x000fc60004000000 */
[----:B------:R-:W-:Y:S01]  /*10a0*/  @!P1 IMAD.HI.U32 R7, R14, R2, RZ ;  /* 0x000000020e079227 */ /* 0x000fe200078e00ff */
[----:B------:R-:W-:-:S04]  /*10b0*/  IADD3 R2, PT, PT, -R6, RZ, RZ ;  /* 0x000000ff06027210 */ /* 0x000fc80007ffe1ff */
[----:B------:R-:W-:Y:S01]  /*10c0*/  @!P1 SHF.R.U32.HI R3, RZ, R3, R7 ;  /* 0x00000003ff039219 */ /* 0x000fe20000011607 */
[----:B------:R-:W-:Y:S01]  /*10d0*/  IMAD R2, R10, R2, R5 ;  /* 0x000000020a027224 */ /* 0x000fe200078e0205 */
[----:B------:R-:W-:Y:S02]  /*10e0*/  IADD3 R7, PT, PT, -R5, RZ, RZ ;  /* 0x000000ff05077210 */ /* 0x000fe40007ffe1ff */
[----:B------:R-:W-:-:S03]  /*10f0*/  @!P1 SEL R3, R14, R3, !P0 ;  /* 0x000000030e039207 */ /* 0x000fc60004000000 */
[----:B------:R-:W-:Y:S02]  /*1100*/  IMAD R7, R4, R7, R124 ;  /* 0x0000000704077224 */ /* 0x000fe400078e027c */
[--C-:B------:R-:W-:Y:S02]  /*1110*/  @!P1 IMAD.IADD R6, R6, 0x1, -R3.reuse ;  /* 0x0000000106069824 */ /* 0x100fe400078e0a03 */
[----:B------:R-:W-:Y:S01]  /*1120*/  @!P1 IMAD R3, R2, R12, R3 ;  /* 0x0000000c02039224 */ /* 0x000fe200078e0203 */
[----:B------:R-:W-:Y:S01]  /*1130*/  IADD3 R2, PT, PT, -R14, RZ, RZ ;  /* 0x000000ff0e027210 */ /* 0x000fe20007ffe1ff */
[----:B------:R-:W-:Y:S02]  /*1140*/  @!P1 IMAD R5, R6, R10, R14 ;  /* 0x0000000a06059224 */ /* 0x000fe400078e020e */
[----:B------:R-:W-:Y:S02]  /*1150*/  @!P1 IMAD.MOV.U32 R14, RZ, RZ, R3 ;  /* 0x000000ffff0e9224 */ /* 0x000fe400078e0003 */
[----:B------:R-:W-:-:S02]  /*1160*/  IMAD R2, R9, R2, R125 ;  /* 0x0000000209027224 */ /* 0x000fc400078e027d */
[----:B------:R-:W-:Y:S02]  /*1170*/  IMAD R124, R5, R4, R7 ;  /* 0x00000004057c7224 */ /* 0x000fe400078e0207 */
[----:B------:R-:W-:Y:S02]  /*1180*/  IMAD R125, R14, R9, R2 ;  /* 0x000000090e7d7224 */ /* 0x000fe400078e0202 */
.L_x_15:
[----:B------:R-:W1:Y:S01]  /*1190*/  LDCU UR4, c[0x0][0xb30] ;  /* 0x00016600ff0477ac */ /* 0x000e620008000800 */
[----:B------:R-:W2:Y:S08]  /*11a0*/  S2UR UR37, SR_CgaCtaId ;  /* 0x00000000002579c3 */ /* 0x000eb00000008800 */
[----:B------:R-:W3:Y:S01]  /*11b0*/  LDC R60, c[0x0][0xb24] ;  /* 0x0002c900ff3c7b82 */ /* 0x000ee20000000800 */
[----:B-1----:R-:W-:-:S09]  /*11c0*/  UISETP.NE.AND UP1, UPT, UR4, 0x1, UPT ;  /* 0x000000010400788c */ /* 0x002fd2000bf25270 */
[----:B--2---:R-:W-:Y:S05]  /*11d0*/  BRA.U UP1, `(.L_x_16) ;  /* 0x0000000101407547 */ /* 0x004fea000b800000 */
[----:B------:R-:W1:Y:S08]  /*11e0*/  LDC.64 R4, c[0x0][0xb10] ;  /* 0x0002c400ff047b82 */ /* 0x000e700000000a00 */
[----:B------:R-:W2:Y:S08]  /*11f0*/  LDC.64 R2, c[0x0][0xb18] ;  /* 0x0002c600ff027b82 */ /* 0x000eb00000000a00 */
[----:B------:R-:W4:Y:S08]  /*1200*/  LDC R6, c[0x0][0xb20] ;  /* 0x0002c800ff067b82 */ /* 0x000f300000000800 */
[----:B------:R-:W3:Y:S01]  /*1210*/  LDC R7, c[0x0][0xb0c] ;  /* 0x0002c300ff077b82 */ /* 0x000ee20000000800 */
[----:B-1----:R-:W-:-:S05]  /*1220*/  IMAD.HI.U32 R4, R125, R4, RZ ;  /* 0x000000047d047227 */ /* 0x002fca00078e00ff */
[----:B------:R-:W-:Y:S01]  /*1230*/  SHF.R.U32.HI R4, RZ, R5, R4 ;  /* 0x00000005ff047219 */ /* 0x000fe20000011604 */
[----:B--2---:R-:W-:Y:S01]  /*1240*/  IMAD.HI.U32 R3, R124, R3, RZ ;  /* 0x000000037c037227 */ /* 0x004fe200078e00ff */
[----:B------:R-:W-:-:S04]  /*1250*/  ISETP.NE.AND P0, PT, R2, 0x1, PT ;  /* 0x000000010200780c */ /* 0x000fc80003f05270 */
[----:B----4-:R-:W-:-:S04]  /*1260*/  SHF.R.U32.HI R3, RZ, R6, R3 ;  /* 0x00000006ff037219 */ /* 0x010fc80000011603 */
[----:B------:R-:W-:Y:S02]  /*1270*/  SEL R3, R124, R3, !P0 ;  /* 0x000000037c037207 */ /* 0x000fe40004000000 */
[----:B---3--:R-:W-:-:S04]  /*1280*/  ISETP.NE.AND P1, PT, R7, 0x1, PT ;  /* 0x000000010700780c */ /* 0x008fc80003f25270 */
[----:B------:R-:W-:-:S05]  /*1290*/  SEL R4, R125, R4, !P1 ;  /* 0x000000047d047207 */ /* 0x000fca0004800000 */
[----:B------:R-:W-:Y:S02]  /*12a0*/  IMAD.IADD R5, R3, 0x1, -R4 ;  /* 0x0000000103057824 */ /* 0x000fe400078e0a04 */
[----:B------:R-:W-:Y:S02]  /*12b0*/  IMAD.IADD R3, R4, 0x1, -R3 ;  /* 0x0000000104037824 */ /* 0x000fe400078e0a03 */
[----:B------:R-:W-:Y:S02]  /*12c0*/  IMAD R125, R5, R7, R125 ;  /* 0x00000007057d7224 */ /* 0x000fe400078e027d */
[----:B------:R-:W-:-:S07]  /*12d0*/  IMAD R124, R3, R2, R124 ;  /* 0x00000002037c7224 */ /* 0x000fce00078e027c */
.L_x_16:
[----:B------:R-:W-:Y:S01]  /*12e0*/  BAR.SYNC.DEFER_BLOCKING 0x0 ;  /* 0x0000000000007b1d */ /* 0x000fe20000010000 */
[----:B------:R-:W-:Y:S01]  /*12f0*/  UISETP.NE.AND UP1, UPT, UR10, 0x2, UPT ;  /* 0x000000020a00788c */ /* 0x000fe2000bf25270 */
[----:B------:R-:W-:Y:S02]  /*1300*/  ISETP.NE.OR P5, PT, R0, 0x2, !P5 ;  /* 0x000000020000780c */ /* 0x000fe40006fa5670 */
[----:B------:R-:W-:-:S06]  /*1310*/  LOP3.LUT R2, R138, 0x1f, RZ, 0xc0, !PT ;  /* 0x0000001f8a027812 */ /* 0x000fcc00078ec0ff */
[----:B------:R-:W-:Y:S05]  /*1320*/  BRA.U UP1, `(.L_x_17) ;  /* 0x0000001501147547 */ /* 0x000fea000b800000 */
[----:B------:R-:W1:Y:S01]  /*1330*/  LDCU UR6, c[0x0][0x38c] ;  /* 0x00007180ff0677ac */ /* 0x000e620008000800 */
[----:B------:R-:W2:Y:S01]  /*1340*/  LDC R8, c[0x0][0x370] ;  /* 0x0000dc00ff087b82 */ /* 0x000ea20000000800 */
[----:B------:R-:W-:Y:S01]  /*1350*/  PLOP3.LUT P1, PT, PT, PT, UP2, 0x80, 0x8 ;  /* 0x000000000008781c */ /* 0x000fe20003f2f028 */
[----:B------:R-:W-:Y:S01]  /*1360*/  IMAD.MOV.U32 R15, RZ, RZ, 0x1 ;  /* 0x00000001ff0f7424 */ /* 0x000fe200078e00ff */
[----:B------:R-:W-:Y:S01]  /*1370*/  ISETP.EQ.OR P4, PT, R2, RZ, P5 ;  /* 0x000000ff0200720c */ /* 0x000fe20002f82670 */
[----:B------:R-:W-:Y:S01]  /*1380*/  IMAD.MOV.U32 R14, RZ, RZ, RZ ;  /* 0x000000ffff0e7224 */ /* 0x000fe200078e00ff */
[----:B------:R-:W-:Y:S02]  /*1390*/  PLOP3.LUT P1, PT, P1, PT, PT, 0x8, 0x80 ;  /* 0x000000000080781c */ /* 0x000fe40000f2e170 */
[----:B------:R-:W-:Y:S01]  /*13a0*/  CS2R R12, SRZ ;  /* 0x00000000000c7805 */ /* 0x000fe2000001ff00 */
[----:B------:R-:W-:Y:S01]  /*13b0*/  IMAD.MOV.U32 R11, RZ, RZ, 0x1 ;  /* 0x00000001ff0b7424 */ /* 0x000fe200078e00ff */
[----:B------:R-:W4:Y:S01]  /*13c0*/  LDC R0, c[0x0][0x374] ;  /* 0x0000dd00ff007b82 */ /* 0x000f220000000800 */
[----:B------:R-:W2:Y:S01]  /*13d0*/  LDCU.64 UR38, c[0x0][0x348] ;  /* 0x00006900ff2677ac */ /* 0x000ea20008000a00 */
[----:B------:R-:W-:Y:S01]  /*13e0*/  UMOV UR22, URZ ;  /* 0x000000ff00167c82 */ /* 0x000fe20008000000 */
[----:B-1----:R-:W-:-:S02]  /*13f0*/  UIADD3 UR5, UPT, UPT, UR6, 0xff, URZ ;  /* 0x000000ff06057890 */ /* 0x002fc4000fffe0ff */
[----:B------:R-:W-:Y:S02]  /*1400*/  UIADD3 UR47, UPT, UPT, UR6, 0x1fe, URZ ;  /* 0x000001fe062f7890 */ /* 0x000fe4000fffe0ff */
[----:B------:R-:W-:-:S04]  /*1410*/  USHF.R.S32.HI UR4, URZ, 0x1f, UR5 ;  /* 0x0000001fff047899 */ /* 0x000fc80008011405 */
[----:B------:R-:W-:-:S04]  /*1420*/  ULEA.HI UR4, UR4, UR5, URZ, 0x8 ;  /* 0x0000000504047291 */ /* 0x000fc8000f8f40ff */
[----:B------:R-:W-:Y:S02]  /*1430*/  USHF.R.S32.HI UR45, URZ, 0x8, UR4 ;  /* 0x00000008ff2d7899 */ /* 0x000fe40008011404 */
[----:B------:R-:W-:Y:S02]  /*1440*/  UIADD3 UR4, UPT, UPT, UR6, -0x1, URZ ;  /* 0xffffffff06047890 */ /* 0x000fe4000fffe0ff */
[----:B------:R-:W-:Y:S02]  /*1450*/  UISETP.LT.U32.AND UP0, UPT, UR45, 0x2, UPT ;  /* 0x000000022d00788c */ /* 0x000fe4000bf01070 */
[----:B------:R-:W-:Y:S02]  /*1460*/  UISETP.GE.U32.AND UP1, UPT, UR4, -0x1ff, UPT ;  /* 0xfffffe010400788c */ /* 0x000fe4000bf26070 */
[----:B------:R-:W-:-:S04]  /*1470*/  USEL UR29, UR45, 0x2, UP0 ;  /* 0x000000022d1d7887 */ /* 0x000fc80008000000 */
[----:B------:R-:W-:Y:S02]  /*1480*/  UIADD3 UR23, UPT, UPT, UR29, -0x1, URZ ;  /* 0xffffffff1d177890 */ /* 0x000fe4000fffe0ff */
[----:B------:R-:W-:-:S03]  /*1490*/  UIADD3 UR46, UPT, UPT, UR45, -UR29, URZ ;  /* 0x8000001d2d2e7290 */ /* 0x000fc6000fffe0ff */
[----:B------:R-:W-:-:S04]  /*14a0*/  @UP1 UIADD3 UR23, UPT, UPT, UR29, URZ, URZ ;  /* 0x000000ff1d171290 */ /* 0x000fc8000fffe0ff */
[----:B--2---:R-:W-:-:S12]  /*14b0*/  UIADD3 UR23, UPT, UPT, UR23, 0x1, URZ ;  /* 0x0000000117177890 */ /* 0x004fd8000fffe0ff */
.L_x_35:
[----:B------:R-:W-:Y:S01]  /*14c0*/  UISETP.NE.AND UP0, UPT, UR37, URZ, UPT ;  /* 0x000000ff2500728c */ /* 0x000fe2000bf05270 */
[----:B------:R-:W1:Y:S08]  /*14d0*/  S2UR UR37, SR_CgaCtaId ;  /* 0x00000000002579c3 */ /* 0x000e700000008800 */
[----:B------:R-:W-:Y:S05]  /*14e0*/  BRA.U UP0, `(.L_x_18) ;  /* 0x0000000100347547 */ /* 0x000fea000b800000 */
[----:B------:R-:W2:Y:S01]  /*14f0*/  S2R R2, SR_CgaCtaId ;  /* 0x0000000000027919 */ /* 0x000ea20000008800 */
[----:B------:R-:W-:-:S04]  /*1500*/  MOV R3, 0x400 ;  /* 0x0000040000037802 */ /* 0x000fc80000000f00 */
[----:B--2---:R-:W-:Y:S02]  /*1510*/  LEA R2, R2, R3, 0x18 ;  /* 0x0000000302027211 */ /* 0x004fe400078ec0ff */
[----:B------:R-:W-:-:S03]  /*1520*/  SHF.L.U32 R3, R11, 0x1f, RZ ;  /* 0x0000001f0b037819 */ /* 0x000fc600000006ff */
[----:B------:R-:W-:-:S04]  /*1530*/  IMAD R2, R12, 0x8, R2 ;  /* 0x000000080c027824 */ /* 0x000fc800078e0202 */
[----:B------:R-:W2:Y:S02]  /*1540*/  SYNCS.PHASECHK.TRANS64.TRYWAIT P0, [R2+URZ+0xc0], R3 ;  /* 0x0000c003020075a7 */ /* 0x000ea400080011ff */
[----:B--2---:R-:W-:Y:S05]  /*1550*/  @!P0 BRA `(.L_x_19) ;  /* 0x0000005c00cc8947 */ /* 0x004fea0003800000 */
.L_x_102:
[----:B------:R-:W-:Y:S01]  /*1560*/  VIADD R12, R12, 0x1 ;  /* 0x000000010c0c7836 */ /* 0x000fe20000000000 */
[----:B------:R2:W-:Y:S04]  /*1570*/  SYNCS.ARRIVE.TRANS64.A1T0 RZ, [R2+URZ+0xb0], RZ ;  /* 0x0000b0ff02ff79a7 */ /* 0x0005e800081000ff */
[----:B------:R-:W-:-:S04]  /*1580*/  ISETP.NE.AND P0, PT, R12, 0x2, PT ;  /* 0x000000020c00780c */ /* 0x000fc80003f05270 */
[----:B------:R-:W-:Y:S02]  /*1590*/  SEL R12, R12, RZ, P0 ;  /* 0x000000ff0c0c7207 */ /* 0x000fe40000000000 */
[----:B--2---:R-:W-:-:S04]  /*15a0*/  SEL R2, RZ, 0x1, P0 ;  /* 0x00000001ff027807 */ /* 0x004fc80000000000 */
[----:B------:R-:W-:-:S07]  /*15b0*/  LOP3.LUT R11, R11, R2, RZ, 0x3c, !PT ;  /* 0x000000020b0b7212 */ /* 0x000fce00078e3cff */
.L_x_18:
[----:B------:R-:W-:Y:S01]  /*15c0*/  UMOV UR4, 0x400 ;  /* 0x0000040000047882 */ /* 0x000fe20000000000 */
[----:B------:R-:W-:Y:S01]  /*15d0*/  SHF.L.U32 R2, R15, 0x1f, RZ ;  /* 0x0000001f0f027819 */ /* 0x000fe200000006ff */
[----:B-1----:R-:W-:Y:S01]  /*15e0*/  ULEA UR4, UR37, UR4, 0x18 ;  /* 0x0000000425047291 */ /* 0x002fe2000f8ec0ff */
[----:B------:R-:W-:Y:S01]  /*15f0*/  R2UR UR59, R125 ;  /* 0x000000007d3b72ca */ /* 0x000fe200000e0000 */
[----:B------:R-:W-:Y:S01]  /*1600*/  UISETP.GE.U32.AND UP0, UPT, UR47, 0x1ff, UPT ;  /* 0x000001ff2f00788c */ /* 0x000fe2000bf06070 */
[----:B------:R-:W-:Y:S01]  /*1610*/  R2UR UR27, R124 ;  /* 0x000000007c1b72ca */ /* 0x000fe200000e0000 */
[----:B------:R-:W-:Y:S01]  /*1620*/  ULEA UR5, UR22, UR4, 0x3 ;  /* 0x0000000416057291 */ /* 0x000fe2000f8e18ff */
[----:B------:R-:W-:-:S08]  /*1630*/  UMOV UR13, URZ ;  /* 0x000000ff000d7c82 */ /* 0x000fd00008000000 */
[----:B------:R1:W2:Y:S01]  /*1640*/  SYNCS.PHASECHK.TRANS64.TRYWAIT P0, [UR5+0x10], R2 ;  /* 0x00001002ff0075a7 */ /* 0x0002a20008001105 */
[----:B------:R-:W-:Y:S02]  /*1650*/  USHF.L.U32 UR59, UR59, 0x7, URZ ;  /* 0x000000073b3b7899 */ /* 0x000fe400080006ff */
[----:B------:R-:W-:Y:S01]  /*1660*/  UIMAD UR27, UR27, 0x30, URZ ;  /* 0x000000301b1b78a4 */ /* 0x000fe2000f8e02ff */
[----:B------:R-:W-:Y:S11]  /*1670*/  BRA.U !UP0, `(.L_x_20) ;  /* 0x00000005082c7547 */ /* 0x000ff6000b800000 */
[----:B------:R-:W-:Y:S01]  /*1680*/  UMOV UR21, URZ ;  /* 0x000000ff00157c82 */ /* 0x000fe20008000000 */
[----:B------:R-:W-:-:S05]  /*1690*/  UMOV UR5, UR22 ;  /* 0x0000001600057c82 */ /* 0x000fca0008000000 */
.L_x_25:
[----:B--2---:R-:W-:Y:S01]  /*16a0*/  @!P5 MOV R3, 0x16000 ;  /* 0x000160000003d802 */ /* 0x004fe20000000f00 */
[----:B------:R-:W-:Y:S01]  /*16b0*/  ULEA UR57, UR5, UR4, 0x3 ;  /* 0x0000000405397291 */ /* 0x000fe2000f8e18ff */
[----:B-12---:R-:W-:Y:S11]  /*16c0*/  @P0 BRA `(.L_x_21) ;  /* 0x00000000000c0947 */ /* 0x006ff60003800000 */
[----:B------:R-:W-:Y:S04]  /*16d0*/  SHF.L.U32 R4, R15, 0x1f, RZ ;  /* 0x0000001f0f047819 */ /* 0x000fe800000006ff */
[----:B------:R-:W2:Y:S02]  /*16e0*/  SYNCS.PHASECHK.TRANS64.TRYWAIT P0, [UR57+0x10], R4 ;  /* 0x00001004ff0075a7 */ /* 0x000ea40008001139 */
[----:B--2---:R-:W-:Y:S05]  /*16f0*/  @!P0 BRA `(.L_x_22) ;  /* 0x0000005c00788947 */ /* 0x004fea0003800000 */
.L_x_21:
[----:B------:R2:W-:Y:S01]  /*1700*/  @!P5 SYNCS.ARRIVE.TRANS64 RZ, [UR57], R3 ;  /* 0x00000003ffffd9a7 */ /* 0x0005e20008000039 */
[----:B------:R-:W-:Y:S04]  /*1710*/  BSSY.RECONVERGENT B0, `(.L_x_23) ;  /* 0x0000003000007945 */ /* 0x000fe80003800200 */
[----:B------:R-:W-:Y:S05]  /*1720*/  @P4 BRA `(.L_x_24) ;  /* 0x0000000000044947 */ /* 0x000fea0003800000 */
[----:B------:R-:W-:Y:S05]  /*1730*/  BPT.TRAP 0x1 ;  /* 0x000000040000795c */ /* 0x000fea0000300000 */
.L_x_24:
[----:B------:R-:W-:Y:S05]  /*1740*/  BSYNC.RECONVERGENT B0 ;  /* 0x0000000000007941 */ /* 0x000fea0003800200 */
.L_x_23:
[----:B------:R-:W-:Y:S02]  /*1750*/  UIADD3 UR6, UPT, UPT, UR5, 0x1, URZ ;  /* 0x0000000105067890 */ /* 0x000fe4000fffe0ff */
[----:B------:R-:W-:Y:S02]  /*1760*/  ULEA UR32, UR5, UR4, 0x10 ;  /* 0x0000000405207291 */ /* 0x000fe4000f8e80ff */
[----:B------:R-:W-:Y:S02]  /*1770*/  UISETP.NE.AND UP0, UPT, UR6, 0x2, UPT ;  /* 0x000000020600788c */ /* 0x000fe4000bf05270 */
[----:B------:R-:W-:Y:S02]  /*1780*/  USHF.L.U32 UR58, UR21, 0x8, URZ ;  /* 0x00000008153a7899 */ /* 0x000fe400080006ff */
[----:B------:R-:W-:Y:S02]  /*1790*/  USEL UR7, URZ, 0x1, UP0 ;  /* 0x00000001ff077887 */ /* 0x000fe40008000000 */
[----:B------:R-:W-:Y:S02]  /*17a0*/  USEL UR22, UR6, URZ, UP0 ;  /* 0x000000ff06167287 */ /* 0x000fe40008000000 */
[----:B------:R-:W-:Y:S02]  /*17b0*/  UIADD3 UR56, UPT, UPT, UR32, 0x6300, URZ ;  /* 0x0000630020387890 */ /* 0x000fe4000fffe0ff */
[----:B------:R-:W-:Y:S01]  /*17c0*/  ULEA UR6, UR22, UR4, 0x3 ;  /* 0x0000000416067291 */ /* 0x000fe2000f8e18ff */
[----:B------:R-:W-:Y:S01]  /*17d0*/  LOP3.LUT R15, R15, UR7, RZ, 0x3c, !PT ;  /* 0x000000070f0f7c12 */ /* 0x000fe2000f8e3cff */
[----:B------:R-:W-:Y:S01]  /*17e0*/  UMOV UR30, 0x0 ;  /* 0x00000000001e7882 */ /* 0x000fe20000000000 */
[----:B------:R-:W-:Y:S01]  /*17f0*/  UMOV UR31, 0x10000000 ;  /* 0x10000000001f7882 */ /* 0x000fe20000000000 */
[----:B------:R-:W-:Y:S01]  /*1800*/  UIADD3 UR50, UPT, UPT, UR58, 0x40, URZ ;  /* 0x000000403a327890 */ /* 0x000fe2000fffe0ff */
[----:B-1----:R-:W-:Y:S01]  /*1810*/  SHF.L.U32 R2, R15, 0x1f, RZ ;  /* 0x0000001f0f027819 */ /* 0x002fe200000006ff */
[----:B------:R-:W-:Y:S01]  /*1820*/  UIADD3 UR48, UPT, UPT, UR32, 0xa300, URZ ;  /* 0x0000a30020307890 */ /* 0x000fe2000fffe0ff */
[----:B------:R-:W-:Y:S02]  /*1830*/  UMOV UR49, UR57 ;  /* 0x0000003900317c82 */ /* 0x000fe40008000000 */
[----:B------:R1:W1:Y:S01]  /*1840*/  SYNCS.PHASECHK.TRANS64.TRYWAIT P0, [UR6+0x10], R2 ;  /* 0x00001002ff0075a7 */ /* 0x0002620008001106 */
[----:B------:R-:W-:Y:S01]  /*1850*/  UIADD3 UR6, UP1, UPT, UR38, 0x80, URZ ;  /* 0x0000008026067890 */ /* 0x000fe2000ff3e0ff */
[----:B------:R-:W-:Y:S01]  /*1860*/  UMOV UR51, UR59 ;  /* 0x0000003b00337c82 */ /* 0x000fe20008000000 */
[----:B------:R-:W-:Y:S02]  /*1870*/  UMOV UR52, UR60 ;  /* 0x0000003c00347c82 */ /* 0x000fe40008000000 */
[----:B------:R-:W-:Y:S02]  /*1880*/  UIADD3.X UR7, UPT, UPT, URZ, UR39, URZ, UP1, !UPT ;  /* 0x00000027ff077290 */ /* 0x000fe40008ffe4ff */
[----:B------:R-:W-:Y:S02]  /*1890*/  UIADD3 UR42, UPT, UPT, UR58, 0x80, URZ ;  /* 0x000000803a2a7890 */ /* 0x000fe4000fffe0ff */
[----:B------:R-:W-:Y:S01]  /*18a0*/  UIADD3 UR40, UPT, UPT, UR32, 0xe300, URZ ;  /* 0x0000e30020287890 */ /* 0x000fe2000fffe0ff */
[----:B------:R-:W-:Y:S01]  /*18b0*/  UMOV UR41, UR57 ;  /* 0x0000003900297c82 */ /* 0x000fe20008000000 */
[----:B------:R-:W-:Y:S01]  /*18c0*/  UMOV UR43, UR59 ;  /* 0x0000003b002b7c82 */ /* 0x000fe20008000000 */
[----:B------:R-:W-:Y:S02]  /*18d0*/  UMOV UR44, UR60 ;  /* 0x0000003c002c7c82 */ /* 0x000fe40008000000 */
[----:B------:R-:W-:Y:S01]  /*18e0*/  UTMALDG.3D [UR56], [UR6], desc[UR30] ;  /* 0x00001e38060075b4 */ /* 0x000fe20008011000 */
[----:B------:R-:W-:Y:S02]  /*18f0*/  UIADD3 UR34, UPT, UPT, UR58, 0xc0, URZ ;  /* 0x000000c03a227890 */ /* 0x000fe4000fffe0ff */
[----:B------:R-:W-:Y:S02]  /*1900*/  UIADD3 UR32, UPT, UPT, UR32, 0x12300, URZ ;  /* 0x0001230020207890 */ /* 0x000fe4000fffe0ff */
[----:B------:R-:W-:Y:S01]  /*1910*/  UIADD3 UR14, UP0, UPT, UR38, 0x180, URZ ;  /* 0x00000180260e7890 */ /* 0x000fe2000ff1e0ff */
[----:B------:R-:W-:Y:S01]  /*1920*/  UMOV UR33, UR57 ;  /* 0x0000003900217c82 */ /* 0x000fe20008000000 */
[----:B------:R-:W-:Y:S01]  /*1930*/  UTMALDG.3D [UR48], [UR6], desc[UR30] ;  /* 0x00001e30060075b4 */ /* 0x000fe20008011000 */
[----:B------:R-:W-:Y:S01]  /*1940*/  UMOV UR35, UR59 ;  /* 0x0000003b00237c82 */ /* 0x000fe20008000000 */
[----:B------:R-:W-:Y:S01]  /*1950*/  UMOV UR36, UR60 ;  /* 0x0000003c00247c82 */ /* 0x000fe20008000000 */
[----:B------:R-:W-:Y:S01]  /*1960*/  UIADD3.X UR15, UPT, UPT, URZ, UR39, URZ, UP0, !UPT ;  /* 0x00000027ff0f7290 */ /* 0x000fe200087fe4ff */
[----:B------:R-:W-:Y:S01]  /*1970*/  UMOV UR25, UR57 ;  /* 0x0000003900197c82 */ /* 0x000fe20008000000 */
[----:B------:R-:W-:Y:S01]  /*1980*/  UMOV UR28, UR60 ;  /* 0x0000003c001c7c82 */ /* 0x000fe20008000000 */
[----:B------:R-:W-:Y:S01]  /*1990*/  UMOV UR26, UR58 ;  /* 0x0000003a001a7c82 */ /* 0x000fe20008000000 */
[----:B------:R-:W-:Y:S01]  /*19a0*/  UTMALDG.3D [UR40], [UR6], desc[UR30] ;  /* 0x00001e28060075b4 */ /* 0x000fe20008011000 */
[----:B------:R-:W-:Y:S01]  /*19b0*/  UIMAD UR5, UR5, 0x6000, UR4 ;  /* 0x00006000050578a4 */ /* 0x000fe2000f8e0204 */
[----:B------:R-:W-:Y:S01]  /*19c0*/  UMOV UR9, UR57 ;  /* 0x0000003900097c82 */ /* 0x000fe20008000000 */
[----:B------:R-:W-:Y:S02]  /*19d0*/  UMOV UR11, UR27 ;  /* 0x0000001b000b7c82 */ /* 0x000fe40008000000 */
[----:B------:R-:W-:Y:S02]  /*19e0*/  UIADD3 UR24, UPT, UPT, UR5, 0x26300, URZ ;  /* 0x0002630005187890 */ /* 0x000fe4000fffe0ff */
[----:B------:R-:W-:Y:S01]  /*19f0*/  UIADD3 UR8, UPT, UPT, UR5, 0x27b00, URZ ;  /* 0x00027b0005087890 */ /* 0x000fe2000fffe0ff */
[----:B------:R-:W-:Y:S01]  /*1a00*/  UTMALDG.3D [UR32], [UR6], desc[UR30] ;  /* 0x00001e20060075b4 */ /* 0x000fe20008011000 */
[----:B------:R-:W-:Y:S01]  /*1a10*/  UMOV UR12, UR60 ;  /* 0x0000003c000c7c82 */ /* 0x000fe20008000000 */
[----:B------:R-:W-:Y:S01]  /*1a20*/  UMOV UR10, UR50 ;  /* 0x00000032000a7c82 */ /* 0x000fe20008000000 */
[----:B------:R-:W-:Y:S01]  /*1a30*/  UIADD3 UR16, UPT, UPT, UR5, 0x29300, URZ ;  /* 0x0002930005107890 */ /* 0x000fe2000fffe0ff */
[----:B------:R-:W-:Y:S01]  /*1a40*/  UMOV UR17, UR57 ;  /* 0x0000003900117c82 */ /* 0x000fe20008000000 */
[----:B------:R-:W-:Y:S01]  /*1a50*/  UMOV UR19, UR27 ;  /* 0x0000001b00137c82 */ /* 0x000fe20008000000 */
[----:B------:R-:W-:Y:S01]  /*1a60*/  UMOV UR20, UR60 ;  /* 0x0000003c00147c82 */ /* 0x000fe20008000000 */
[----:B------:R-:W-:Y:S01]  /*1a70*/  UTMALDG.3D [UR24], [UR14], desc[UR30] ;  /* 0x00001e180e0075b4 */ /* 0x000fe20008011000 */
[----:B------:R-:W-:Y:S01]  /*1a80*/  UMOV UR18, UR42 ;  /* 0x0000002a00127c82 */ /* 0x000fe20008000000 */
[----:B------:R-:W-:Y:S01]  /*1a90*/  UIADD3 UR21, UPT, UPT, UR21, 0x1, URZ ;  /* 0x0000000115157890 */ /* 0x000fe2000fffe0ff */
[----:B------:R-:W-:Y:S03]  /*1aa0*/  UMOV UR13, UR23 ;  /* 0x00000017000d7c82 */ /* 0x000fe60008000000 */
[----:B------:R-:W-:Y:S01]  /*1ab0*/  UISETP.NE.AND UP0, UPT, UR21, UR23, UPT ;  /* 0x000000171500728c */ /* 0x000fe2000bf05270 */
[----:B------:R3:W-:Y:S01]  /*1ac0*/  UTMALDG.3D [UR8], [UR14], desc[UR30] ;  /* 0x00001e080e0075b4 */ /* 0x0007e20008011000 */
[----:B------:R1:W-:Y:S01]  /*1ad0*/  UTMALDG.3D [UR16], [UR14], desc[UR30] ;  /* 0x00001e100e0075b4 */ /* 0x0003e20008011000 */
[----:B---3--:R-:W-:Y:S01]  /*1ae0*/  UIADD3 UR8, UPT, UPT, UR5, 0x2ab00, URZ ;  /* 0x0002ab0005087890 */ /* 0x008fe2000fffe0ff */
[----:B------:R-:W-:Y:S02]  /*1af0*/  UMOV UR10, UR34 ;  /* 0x00000022000a7c82 */ /* 0x000fe40008000000 */
[----:B------:R-:W-:Y:S06]  /*1b00*/  UMOV UR5, UR22 ;  /* 0x0000001600057c82 */ /* 0x000fec0008000000 */
[----:B------:R3:W-:Y:S02]  /*1b10*/  UTMALDG.3D [UR8], [UR14], desc[UR30] ;  /* 0x00001e080e0075b4 */ /* 0x0007e40008011000 */
[----:B---3--:R-:W-:Y:S05]  /*1b20*/  BRA.U UP0, `(.L_x_25) ;  /* 0xfffffff900dc7547 */ /* 0x008fea000b83ffff */
.L_x_20:
[----:B------:R-:W-:Y:S01]  /*1b30*/  ULEA UR5, UR22, UR4, 0x3 ;  /* 0x0000000416057291 */ /* 0x000fe2000f8e18ff */
[----:B-1----:R-:W-:Y:S01]  /*1b40*/  SHF.L.U32 R2, R15, 0x1f, RZ ;  /* 0x0000001f0f027819 */ /* 0x002fe200000006ff */
[----:B------:R-:W-:Y:S01]  /*1b50*/  @!P1 SYNCS.ARRIVE.TRANS64.A1T0 RZ, [UR4+0x48], RZ ;  /* 0x000048ffffff99a7 */ /* 0x000fe20008100004 */
[----:B------:R-:W-:-:S06]  /*1b60*/  UISETP.GT.AND UP0, UPT, UR45, UR29, UPT ;  /* 0x0000001d2d00728c */ /* 0x000fcc000bf04270 */
[----:B--2---:R1:W2:Y:S03]  /*1b70*/  SYNCS.PHASECHK.TRANS64.TRYWAIT P0, [UR5+0x10], R2 ;  /* 0x00001002ff0075a7 */ /* 0x0042a60008001105 */
[----:B------:R-:W-:Y:S05]  /*1b80*/  BRA.U !UP0, `(.L_x_26) ;  /* 0x0000000508287547 */ /* 0x000fea000b800000 */
[----:B------:R-:W-:Y:S01]  /*1b90*/  UIADD3 UR21, UPT, UPT, UR46, UR13, URZ ;  /* 0x0000000d2e157290 */ /* 0x000fe2000fffe0ff */
[----:B------:R-:W-:-:S11]  /*1ba0*/  UMOV UR5, UR22 ;  /* 0x0000001600057c82 */ /* 0x000fd60008000000 */
.L_x_31:
[----:B--2---:R-:W-:Y:S01]  /*1bb0*/  @!P5 MOV R3, 0x16000 ;  /* 0x000160000003d802 */ /* 0x004fe20000000f00 */
[----:B------:R-:W-:Y:S01]  /*1bc0*/  ULEA UR57, UR5, UR4, 0x3 ;  /* 0x0000000405397291 */ /* 0x000fe2000f8e18ff */
[----:B-12---:R-:W-:Y:S11]  /*1bd0*/  @P0 BRA `(.L_x_27) ;  /* 0x00000000000c0947 */ /* 0x006ff60003800000 */
[----:B------:R-:W-:Y:S04]  /*1be0*/  SHF.L.U32 R4, R15, 0x1f, RZ ;  /* 0x0000001f0f047819 */ /* 0x000fe800000006ff */
[----:B------:R-:W2:Y:S02]  /*1bf0*/  SYNCS.PHASECHK.TRANS64.TRYWAIT P0, [UR57+0x10], R4 ;  /* 0x00001004ff0075a7 */ /* 0x000ea40008001139 */
[----:B--2---:R-:W-:Y:S05]  /*1c00*/  @!P0 BRA `(.L_x_28) ;  /* 0x00000058004c8947 */ /* 0x004fea0003800000 */
.L_x_27:
[----:B------:R2:W-:Y:S01]  /*1c10*/  @!P5 SYNCS.ARRIVE.TRANS64 RZ, [UR57], R3 ;  /* 0x00000003ffffd9a7 */ /* 0x0005e20008000039 */
[----:B------:R-:W-:Y:S04]  /*1c20*/  BSSY.RECONVERGENT B0, `(.L_x_29) ;  /* 0x0000003000007945 */ /* 0x000fe80003800200 */
[----:B------:R-:W-:Y:S05]  /*1c30*/  @P4 BRA `(.L_x_30) ;  /* 0x0000000000044947 */ /* 0x000fea0003800000 */
[----:B------:R-:W-:Y:S05]  /*1c40*/  BPT.TRAP 0x1 ;  /* 0x000000040000795c */ /* 0x000fea0000300000 */
.L_x_30:
[----:B------:R-:W-:Y:S05]  /*1c50*/  BSYNC.RECONVERGENT B0 ;  /* 0x0000000000007941 */ /* 0x000fea0003800200 */
.L_x_29:
        /* <DEDUP_REMOVED lines=52> */
[----:B------:R-:W-:Y:S04]  /*1fa0*/  UIADD3 UR13, UPT, UPT, UR13, 0x1, URZ ;  /* 0x000000010d0d7890 */ /* 0x000fe8000fffe0ff */
        /* <DEDUP_REMOVED lines=8> */
.L_x_26:
[C---:B-1----:R-:W-:Y:S01]  /*2030*/  LEA R2, R14.reuse, UR4, 0x3 ;  /* 0x000000040e027c11 */ /* 0x042fe2000f8e18ff */
[----:B------:R-:W-:Y:S01]  /*2040*/  NOP ;  /* 0x0000000000007918 */ /* 0x000fe20000000000 */
[----:B--2---:R-:W-:Y:S02]  /*2050*/  SHF.L.U32 R3, R13, 0x1f, RZ ;  /* 0x0000001f0d037819 */ /* 0x004fe400000006ff */
[----:B------:R-:W-:Y:S02]  /*2060*/  LEA R4, R14, UR4, 0x4 ;  /* 0x000000040e047c11 */ /* 0x000fe4000f8e20ff */
[----:B------:R-:W1:Y:S02]  /*2070*/  SYNCS.PHASECHK.TRANS64.TRYWAIT P0, [R2+URZ+0x50], R3 ;  /* 0x00005003020075a7 */ /* 0x000e6400080011ff */
[----:B-1----:R-:W-:Y:S05]  /*2080*/  @!P0 BRA `(.L_x_32) ;  /* 0x0000005400448947 */ /* 0x002fea0003800000 */
.L_x_105:
[----:B------:R-:W2:Y:S01]  /*2090*/  LDS.128 R4, [R4+0xe0] ;  /* 0x0000e00004047984 */ /* 0x000ea20000000c00 */
[----:B---3--:R-:W-:Y:S01]  /*20a0*/  ISETP.GE.AND P0, PT, R60, 0x1, PT ;  /* 0x000000013c00780c */ /* 0x008fe20003f06270 */
[----:B-1----:R-:W-:Y:S01]  /*20b0*/  VIADD R2, R2, 0x60 ;  /* 0x0000006002027836 */ /* 0x002fe20000000000 */
[----:B------:R-:W-:Y:S01]  /*20c0*/  @!PT LDS RZ, [RZ] ;  /* 0x00000000fffff984 */ /* 0x000fe20000000800 */
[----:B------:R-:W-:Y:S01]  /*20d0*/  @!PT LDS RZ, [RZ] ;  /* 0x00000000fffff984 */ /* 0x000fe20000000800 */
[----:B------:R-:W-:Y:S01]  /*20e0*/  @!PT LDS RZ, [RZ] ;  /* 0x00000000fffff984 */ /* 0x000fe20000000800 */
[----:B------:R-:W-:Y:S01]  /*20f0*/  @!PT LDS RZ, [RZ] ;  /* 0x00000000fffff984 */ /* 0x000fe20000000800 */
[----:B------:R1:W-:Y:S06]  /*2100*/  MEMBAR.ALL.CTA ;  /* 0x0000000000007992 */ /* 0x0003ec0000008000 */
[----:B-1----:R-:W1:Y:S01]  /*2110*/  FENCE.VIEW.ASYNC.S ;  /* 0x00000000000073c6 */ /* 0x002e620000000000 */
[----:B------:R-:W-:-:S04]  /*2120*/  PRMT R2, RZ, 0x654, R2 ;  /* 0x00000654ff027816 */ /* 0x000fc80000000002 */
[----:B-1----:R1:W-:Y:S01]  /*2130*/  SYNCS.ARRIVE.TRANS64.RED.A1T0 RZ, [R2+URZ], RZ ;  /* 0x000000ff02ff79a7 */ /* 0x0023e200081004ff */
[----:B--2---:R-:W-:-:S13]  /*2140*/  LOP3.LUT P2, RZ, R6, 0x1, RZ, 0xc0, !PT ;  /* 0x0000000106ff7812 */ /* 0x004fda000784c0ff */
[----:B------:R-:W-:Y:S01]  /*2150*/  @P2 SHF.R.U32.HI R3, RZ, 0x10, R5 ;  /* 0x00000010ff032819 */ /* 0x000fe20000011605 */
[----:B------:R-:W-:Y:S01]  /*2160*/  VOTEU.ANY UP0, P2 ;  /* 0x0000000000ff7886 */ /* 0x000fe20001000100 */
[----:B------:R-:W-:Y:S02]  /*2170*/  @P2 MOV R10, R4 ;  /* 0x00000004000a2202 */ /* 0x000fe40000000f00 */
[----:B------:R-:W-:Y:S02]  /*2180*/  @P2 R2UR.BROADCAST UR5, R3 ;  /* 0x00000000030522ca */ /* 0x000fe400008e0000 */
[----:B------:R-:W-:-:S11]  /*2190*/  @P2 LOP3.LUT R9, R5, 0xffff, RZ, 0xc0, !PT ;  /* 0x0000ffff05092812 */ /* 0x000fd600078ec0ff */
[----:B------:R-:W-:Y:S01]  /*21a0*/  @UP0 UMOV UR60, UR5 ;  /* 0x00000005003c0c82 */ /* 0x000fe20008000000 */
[----:B-1----:R-:W-:Y:S05]  /*21b0*/  @!P0 BRA `(.L_x_33) ;  /* 0x0000000000b88947 */ /* 0x002fea0003800000 */
[----:B------:R-:W4:Y:S01]  /*21c0*/  LDC.64 R4, c[0x0][0xb18] ;  /* 0x0002c600ff047b82 */ /* 0x000f220000000a00 */
[----:B------:R-:W-:-:S07]  /*21d0*/  ISETP.NE.AND P3, PT, R60, 0x1, PT ;  /* 0x000000013c00780c */ /* 0x000fce0003f65270 */
[----:B------:R-:W1:Y:S08]  /*21e0*/  LDC.64 R6, c[0x0][0xb10] ;  /* 0x0002c400ff067b82 */ /* 0x000e700000000a00 */
[----:B------:R-:W2:Y:S08]  /*21f0*/  LDC R16, c[0x0][0xb20] ;  /* 0x0002c800ff107b82 */ /* 0x000eb00000000800 */
[----:B------:R-:W3:Y:S01]  /*2200*/  LDC R17, c[0x0][0xb0c] ;  /* 0x0002c300ff117b82 */ /* 0x000ee20000000800 */
[----:B----4-:R-:W-:Y:S01]  /*2210*/  IMAD.HI.U32 R19, R0, R5, RZ ;  /* 0x0000000500137227 */ /* 0x010fe200078e00ff */
[----:B------:R-:W-:-:S03]  /*2220*/  ISETP.NE.AND P0, PT, R4, 0x1, PT ;  /* 0x000000010400780c */ /* 0x000fc60003f05270 */
[----:B------:R-:W-:-:S03]  /*2230*/  IMAD.HI.U32 R5, R9, R5, RZ ;  /* 0x0000000509057227 */ /* 0x000fc600078e00ff */
[----:B------:R-:W4:Y:S01]  /*2240*/  LDC.64 R2, c[0x0][0xb28] ;  /* 0x0002ca00ff027b82 */ /* 0x000f220000000a00 */
[----:B-1----:R-:W-:-:S04]  /*2250*/  IMAD.HI.U32 R20, R8, R6, RZ ;  /* 0x0000000608147227 */ /* 0x002fc800078e00ff */
[----:B------:R-:W-:Y:S01]  /*2260*/  IMAD.HI.U32 R21, R10, R6, RZ ;  /* 0x000000060a157227 */ /* 0x000fe200078e00ff */
[----:B------:R-:W-:Y:S02]  /*2270*/  SHF.R.U32.HI R20, RZ, R7, R20 ;  /* 0x00000007ff147219 */ /* 0x000fe40000011614 */
[-C--:B--2---:R-:W-:Y:S02]  /*2280*/  SHF.R.U32.HI R19, RZ, R16.reuse, R19 ;  /* 0x00000010ff137219 */ /* 0x084fe40000011613 */
[----:B------:R-:W-:Y:S02]  /*2290*/  SHF.R.U32.HI R5, RZ, R16, R5 ;  /* 0x00000010ff057219 */ /* 0x000fe40000011605 */
[----:B------:R-:W-:Y:S02]  /*22a0*/  SEL R19, R0, R19, !P0 ;  /* 0x0000001300137207 */ /* 0x000fe40004000000 */
[----:B------:R-:W-:Y:S02]  /*22b0*/  SHF.R.U32.HI R21, RZ, R7, R21 ;  /* 0x00000007ff157219 */ /* 0x000fe40000011615 */
[----:B---3--:R-:W-:-:S02]  /*22c0*/  ISETP.NE.AND P1, PT, R17, 0x1, PT ;  /* 0x000000011100780c */ /* 0x008fc40003f25270 */
[----:B------:R-:W-:Y:S02]  /*22d0*/  SEL R5, R9, R5, !P0 ;  /* 0x0000000509057207 */ /* 0x000fe40004000000 */
[----:B------:R-:W-:Y:S02]  /*22e0*/  SEL R20, R8, R20, !P1 ;  /* 0x0000001408147207 */ /* 0x000fe40004800000 */
[----:B------:R-:W-:Y:S01]  /*22f0*/  SEL R21, R10, R21, !P1 ;  /* 0x000000150a157207 */ /* 0x000fe20004800000 */
[----:B----4-:R-:W-:-:S04]  /*2300*/  IMAD.HI.U32 R18, R19, R2, RZ ;  /* 0x0000000213127227 */ /* 0x010fc800078e00ff */
        /* <DEDUP_REMOVED lines=10> */
[----:B------:R-:W-:-:S04]  /*23b0*/  @!P0 IMAD.HI.U32 R7, R21, R2, RZ ;  /* 0x0000000215078227 */ /* 0x000fc800078e00ff */
[----:B------:R-:W-:Y:S01]  /*23c0*/  IMAD.MOV R2, RZ, RZ, -R6 ;  /* 0x000000ffff027224 */ /* 0x000fe200078e0a06 */
[----:B------:R-:W-:Y:S02]  /*23d0*/  @!P0 SHF.R.U32.HI R3, RZ, R3, R7 ;  /* 0x00000003ff038219 */ /* 0x000fe40000011607 */
[----:B------:R-:W-:Y:S01]  /*23e0*/  IADD3 R7, PT, PT, -R5, RZ, RZ ;  /* 0x000000ff05077210 */ /* 0x000fe20007ffe1ff */
[----:B------:R-:W-:Y:S01]  /*23f0*/  IMAD R2, R60, R2, R5 ;  /* 0x000000023c027224 */ /* 0x000fe200078e0205 */
        /* <DEDUP_REMOVED lines=10> */
.L_x_33:
[----:B------:R-:W1:Y:S02]  /*24a0*/  LDCU UR5, c[0x0][0xb30] ;  /* 0x00016600ff0577ac */ /* 0x000e640008000800 */
[----:B-1----:R-:W-:-:S09]  /*24b0*/  UISETP.NE.AND UP0, UPT, UR5, 0x1, UPT ;  /* 0x000000010500788c */ /* 0x002fd2000bf05270 */
[----:B------:R-:W-:Y:S05]  /*24c0*/  BRA.U UP0, `(.L_x_34) ;  /* 0x0000000100407547 */ /* 0x000fea000b800000 */
[----:B------:R-:W1:Y:S08]  /*24d0*/  LDC.64 R4, c[0x0][0xb10] ;  /* 0x0002c400ff047b82 */ /* 0x000e700000000a00 */
[----:B------:R-:W2:Y:S08]  /*24e0*/  LDC.64 R2, c[0x0][0xb18] ;  /* 0x0002c600ff027b82 */ /* 0x000eb00000000a00 */
[----:B------:R-:W3:Y:S08]  /*24f0*/  LDC R6, c[0x0][0xb20] ;  /* 0x0002c800ff067b82 */ /* 0x000ef00000000800 */
[----:B------:R-:W4:Y:S01]  /*2500*/  LDC R7, c[0x0][0xb0c] ;  /* 0x0002c300ff077b82 */ /* 0x000f220000000800 */
[----:B-1----:R-:W-:-:S05]  /*2510*/  IMAD.HI.U32 R4, R10, R4, RZ ;  /* 0x000000040a047227 */ /* 0x002fca00078e00ff */
[----:B------:R-:W-:Y:S01]  /*2520*/  SHF.R.U32.HI R4, RZ, R5, R4 ;  /* 0x00000005ff047219 */ /* 0x000fe20000011604 */
[----:B--2---:R-:W-:Y:S01]  /*2530*/  IMAD.HI.U32 R3, R9, R3, RZ ;  /* 0x0000000309037227 */ /* 0x004fe200078e00ff */
[----:B------:R-:W-:-:S04]  /*2540*/  ISETP.NE.AND P0, PT, R2, 0x1, PT ;  /* 0x000000010200780c */ /* 0x000fc80003f05270 */
[----:B---3--:R-:W-:-:S04]  /*2550*/  SHF.R.U32.HI R3, RZ, R6, R3 ;  /* 0x00000006ff037219 */ /* 0x008fc80000011603 */
[----:B------:R-:W-:Y:S02]  /*2560*/  SEL R3, R9, R3, !P0 ;  /* 0x0000000309037207 */ /* 0x000fe40004000000 */
[----:B----4-:R-:W-:-:S04]  /*2570*/  ISETP.NE.AND P1, PT, R7, 0x1, PT ;  /* 0x000000010700780c */ /* 0x010fc80003f25270 */
[----:B------:R-:W-:-:S05]  /*2580*/  SEL R4, R10, R4, !P1 ;  /* 0x000000040a047207 */ /* 0x000fca0004800000 */
[----:B------:R-:W-:Y:S02]  /*2590*/  IMAD.IADD R5, R3, 0x1, -R4 ;  /* 0x0000000103057824 */ /* 0x000fe400078e0a04 */
[----:B------:R-:W-:Y:S02]  /*25a0*/  IMAD.IADD R3, R4, 0x1, -R3 ;  /* 0x0000000104037824 */ /* 0x000fe400078e0a03 */
[----:B------:R-:W-:Y:S02]  /*25b0*/  IMAD R10, R5, R7, R10 ;  /* 0x00000007050a7224 */ /* 0x000fe400078e020a */
[----:B------:R-:W-:-:S07]  /*25c0*/  IMAD R9, R3, R2, R9 ;  /* 0x0000000203097224 */ /* 0x000fce00078e0209 */
.L_x_34:
[----:B------:R-:W-:Y:S01]  /*25d0*/  VIADD R14, R14, 0x1 ;  /* 0x000000010e0e7836 */ /* 0x000fe20000000000 */
[----:B------:R-:W-:Y:S01]  /*25e0*/  PLOP3.LUT P1, PT, PT, PT, PT, 0x80, 0x8 ;  /* 0x000000000008781c */ /* 0x000fe20003f2f070 */
[----:B------:R-:W-:Y:S02]  /*25f0*/  IMAD.IADD R125, R10, 0x1, R123 ;  /* 0x000000010a7d7824 */ /* 0x000fe400078e027b */
[----:B------:R-:W-:Y:S01]  /*2600*/  IMAD.IADD R124, R9, 0x1, R122 ;  /* 0x00000001097c7824 */ /* 0x000fe200078e027a */
[----:B------:R-:W-:-:S04]  /*2610*/  ISETP.NE.AND P0, PT, R14, 0x2, PT ;  /* 0x000000020e00780c */ /* 0x000fc80003f05270 */
[----:B------:R-:W-:Y:S02]  /*2620*/  SEL R2, RZ, 0x1, P0 ;  /* 0x00000001ff027807 */ /* 0x000fe40000000000 */
[----:B------:R-:W-:Y:S02]  /*2630*/  SEL R14, R14, RZ, P0 ;  /* 0x000000ff0e0e7207 */ /* 0x000fe40000000000 */
[----:B------:R-:W-:Y:S01]  /*2640*/  LOP3.LUT R13, R13, R2, RZ, 0x3c, !PT ;  /* 0x000000020d0d7212 */ /* 0x000fe200078e3cff */
[----:B------:R-:W-:Y:S06]  /*2650*/  @P2 BRA `(.L_x_35) ;  /* 0xffffffec00982947 */ /* 0x000fec000383ffff */
[----:B------:R-:W-:Y:S01]  /*2660*/  UIADD3 UR5, UPT, UPT, UR4, 0x10, URZ ;  /* 0x0000001004057890 */ /* 0x000fe2000fffe0ff */
[----:B------:R-:W-:-:S03]  /*2670*/  SHF.L.U32 R2, R15, 0x1f, RZ ;  /* 0x0000001f0f027819 */ /* 0x000fc600000006ff */
[----:B------:R-:W-:-:S09]  /*2680*/  ULEA UR4, UR22, UR5, 0x3 ;  /* 0x0000000516047291 */ /* 0x000fd2000f8e18ff */
[----:B------:R-:W1:Y:S02]  /*2690*/  SYNCS.PHASECHK.TRANS64.TRYWAIT P0, [UR4], R2 ;  /* 0x00000002ff0075a7 */ /* 0x000e640008001104 */
[----:B-1----:R-:W-:Y:S05]  /*26a0*/  @!P0 BRA `(.L_x_36) ;  /* 0x0000004c00d08947 */ /* 0x002fea0003800000 */
.L_x_107:
[----:B------:R-:W-:-:S04]  /*26b0*/  UIADD3 UR4, UPT, UPT, UR22, 0x1, URZ ;  /* 0x0000000116047890 */ /* 0x000fc8000fffe0ff */
[----:B------:R-:W-:-:S04]  /*26c0*/  UISETP.NE.AND UP0, UPT, UR4, 0x2, UPT ;  /* 0x000000020400788c */ /* 0x000fc8000bf05270 */
[----:B------:R-:W-:Y:S02]  /*26d0*/  USEL UR6, URZ, 0x1, UP0 ;  /* 0x00000001ff067887 */ /* 0x000fe40008000000 */
[----:B------:R-:W-:-:S04]  /*26e0*/  USEL UR4, UR4, URZ, UP0 ;  /* 0x000000ff04047287 */ /* 0x000fc80008000000 */
[----:B------:R-:W-:Y:S01]  /*26f0*/  ULEA UR4, UR4, UR5, 0x3 ;  /* 0x0000000504047291 */ /* 0x000fe2000f8e18ff */
[----:B-1----:R-:W-:-:S04]  /*2700*/  LOP3.LUT R2, R15, UR6, RZ, 0x3c, !PT ;  /* 0x000000060f027c12 */ /* 0x002fc8000f8e3cff */
[----:B------:R-:W-:Y:S01]  /*2710*/  SHF.L.U32 R2, R2, 0x1f, RZ ;  /* 0x0000001f02027819 */ /* 0x000fe200000006ff */
[----:B----4-:R-:W-:-:S07]  /*2720*/  IMAD.U32 R0, RZ, RZ, UR4 ;  /* 0x00000004ff007e24 */ /* 0x010fce000f8e00ff */
.L_x_37:
[----:B-1----:R1:W2:Y:S02]  /*2730*/  SYNCS.PHASECHK.TRANS64.TRYWAIT P0, [R0+URZ], R2 ;  /* 0x00000002000075a7 */ /* 0x0022a400080011ff */
[----:B--2---:R-:W-:Y:S05]  /*2740*/  @!P0 NANOSLEEP.SYNCS 0x989680 ;  /* 0x009896800000895d */ /* 0x004fea0003900000 */
[----:B------:R-:W2:Y:S02]  /*2750*/  @!P0 SYNCS.PHASECHK.TRANS64 P0, [R0+URZ], R2 ;  /* 0x00000002000085a7 */ /* 0x000ea400080010ff */
[----:B--2---:R-:W-:Y:S05]  /*2760*/  @P0 EXIT ;  /* 0x000000000000094d */ /* 0x004fea0003800000 */
[----:B------:R-:W-:Y:S05]  /*2770*/  BRA `(.L_x_37) ;  /* 0xfffffffc00ec7947 */ /* 0x000fea000383ffff */
.L_x_17:
[----:B------:R-:W-:-:S04]  /*2780*/  UISETP.NE.AND UP1, UPT, UR37, URZ, UPT ;  /* 0x000000ff2500728c */ /* 0x000fc8000bf25270 */
[----:B------:R-:W-:-:S09]  /*2790*/  UISETP.NE.OR UP1, UPT, UR10, 0x1, UP1 ;  /* 0x000000010a00788c */ /* 0x000fd20008f25670 */
[----:B------:R-:W-:Y:S05]  /*27a0*/  BRA.U UP1, `(.L_x_38) ;  /* 0x0000000501487547 */ /* 0x000fea000b800000 */
[----:B------:R-:W-:Y:S01]  /*27b0*/  ISETP.NE.AND P2, PT, R2, RZ, PT ;  /* 0x000000ff0200720c */ /* 0x000fe20003f45270 */
[----:B------:R-:W-:Y:S01]  /*27c0*/  IMAD.MOV.U32 R12, RZ, RZ, 0x1 ;  /* 0x00000001ff0c7424 */ /* 0x000fe200078e00ff */
[----:B------:R-:W-:Y:S02]  /*27d0*/  CS2R R10, SRZ ;  /* 0x00000000000a7805 */ /* 0x000fe4000001ff00 */
[----:B------:R-:W-:Y:S01]  /*27e0*/  CS2R R8, SRZ ;  /* 0x0000000000087805 */ /* 0x000fe2000001ff00 */
[----:B------:R-:W-:Y:S01]  /*27f0*/  UMOV UR4, 0x400 ;  /* 0x0000040000047882 */ /* 0x000fe20000000000 */
[----:B------:R-:W-:Y:S01]  /*2800*/  UMOV UR5, URZ ;  /* 0x000000ff00057c82 */ /* 0x000fe20008000000 */
[----:B------:R-:W-:-:S12]  /*2810*/  ULEA UR37, UR37, UR4, 0x18 ;  /* 0x0000000425257291 */ /* 0x000fd8000f8ec0ff */
.L_x_42:
[----:B------:R-:W-:Y:S02]  /*2820*/  LEA R0, R8, UR37, 0x3 ;  /* 0x0000002508007c11 */ /* 0x000fe4000f8e18ff */
[----:B------:R-:W-:-:S03]  /*2830*/  SHF.L.U32 R4, R9, 0x1f, RZ ;  /* 0x0000001f09047819 */ /* 0x000fc600000006ff */
[----:B------:R-:W-:Y:S01]  /*2840*/  VIADD R5, R0, 0xc0 ;  /* 0x000000c000057836 */ /* 0x000fe20000000000 */
[----:B------:R-:W1:Y:S02]  /*2850*/  SYNCS.PHASECHK.TRANS64.TRYWAIT P0, [R0+URZ+0xb0], R4 ;  /* 0x0000b004000075a7 */ /* 0x000e6400080011ff */
[----:B-1----:R-:W-:Y:S05]  /*2860*/  @!P0 BRA `(.L_x_39) ;  /* 0x0000004c00788947 */ /* 0x002fea0003800000 */
.L_x_108:
[----:B------:R-:W-:Y:S01]  /*2870*/  ULEA UR4, UR5, UR37, 0x3 ;  /* 0x0000002505047291 */ /* 0x000fe2000f8e18ff */
[----:B-1----:R-:W-:Y:S01]  /*2880*/  PRMT R0, RZ, 0x654, R5 ;  /* 0x00000654ff007816 */ /* 0x002fe20000000005 */
[----:B------:R-:W-:Y:S01]  /*2890*/  @!P2 IMAD.MOV.U32 R4, RZ, RZ, 0x10 ;  /* 0x00000010ff04a424 */ /* 0x000fe200078e00ff */
[----:B------:R-:W-:Y:S01]  /*28a0*/  SHF.L.U32 R5, R12, 0x1f, RZ ;  /* 0x0000001f0c057819 */ /* 0x000fe200000006ff */
[----:B------:R-:W-:Y:S01]  /*28b0*/  UIADD3 UR6, UPT, UPT, UR4, 0x50, URZ ;  /* 0x0000005004067890 */ /* 0x000fe2000fffe0ff */
[----:B------:R1:W-:Y:S05]  /*28c0*/  SYNCS.ARRIVE.TRANS64.RED.A1T0 RZ, [R0+URZ], RZ ;  /* 0x000000ff00ff79a7 */ /* 0x0003ea00081004ff */
[----:B------:R-:W-:Y:S01]  /*28d0*/  IMAD.U32 R6, RZ, RZ, UR6 ;  /* 0x00000006ff067e24 */ /* 0x000fe2000f8e00ff */
[----:B------:R-:W2:Y:S04]  /*28e0*/  SYNCS.PHASECHK.TRANS64.TRYWAIT P0, [UR4+0x60], R5 ;  /* 0x00006005ff0075a7 */ /* 0x000ea80008001104 */
[----:B------:R-:W-:Y:S01]  /*28f0*/  PRMT R6, R2, 0x654, R6 ;  /* 0x0000065402067816 */ /* 0x000fe20000000006 */
[----:B-12---:R-:W-:Y:S06]  /*2900*/  @!P0 BRA `(.L_x_40) ;  /* 0x0000004c00648947 */ /* 0x006fec0003800000 */
.L_x_110:
[----:B------:R-:W-:Y:S01]  /*2910*/  ULEA UR6, UR5, UR37, 0x4 ;  /* 0x0000002505067291 */ /* 0x000fe2000f8e20ff */
[----:B------:R-:W-:Y:S01]  /*2920*/  SEL R3, R6, R3, !P2 ;  /* 0x0000000306037207 */ /* 0x000fe20005000000 */
[----:B------:R-:W-:Y:S01]  /*2930*/  UIADD3 UR7, UPT, UPT, UR4, 0x50, URZ ;  /* 0x0000005004077890 */ /* 0x000fe2000fffe0ff */
[----:B-1----:R-:W-:Y:S01]  /*2940*/  LEA R0, R11, UR37, 0x3 ;  /* 0x000000250b007c11 */ /* 0x002fe2000f8e18ff */
[----:B------:R-:W-:Y:S01]  /*2950*/  UIADD3 UR6, UPT, UPT, UR6, 0xe0, URZ ;  /* 0x000000e006067890 */ /* 0x000fe2000fffe0ff */
[----:B------:R1:W-:Y:S01]  /*2960*/  @!P2 SYNCS.ARRIVE.TRANS64.RED RZ, [R3+URZ], R4 ;  /* 0x0000000403ffa9a7 */ /* 0x0003e200080004ff */
[----:B------:R-:W-:Y:S01]  /*2970*/  UIADD3 UR4, UPT, UPT, UR5, 0x1, URZ ;  /* 0x0000000105047890 */ /* 0x000fe2000fffe0ff */
[----:B------:R-:W-:-:S03]  /*2980*/  VIADD R8, R8, 0x1 ;  /* 0x0000000108087836 */ /* 0x000fc60000000000 */
[----:B------:R-:W-:Y:S02]  /*2990*/  UISETP.NE.AND UP0, UPT, UR4, 0x2, UPT ;  /* 0x000000020400788c */ /* 0x000fe4000bf05270 */
[----:B------:R-:W-:Y:S01]  /*29a0*/  ISETP.NE.AND P0, PT, R8, 0x2, PT ;  /* 0x000000020800780c */ /* 0x000fe20003f05270 */
[----:B------:R-:W-:Y:S06]  /*29b0*/  UGETNEXTWORKID.BROADCAST [UR6], [UR7] ;  /* 0x00000000060073ca */ /* 0x000fec0008000100 */
[----:B------:R-:W-:Y:S02]  /*29c0*/  USEL UR6, URZ, 0x1, UP0 ;  /* 0x00000001ff067887 */ /* 0x000fe40008000000 */
[----:B------:R-:W-:-:S04]  /*29d0*/  USEL UR5, UR4, URZ, UP0 ;  /* 0x000000ff04057287 */ /* 0x000fc80008000000 */
[----:B------:R-:W-:Y:S02]  /*29e0*/  LOP3.LUT R12, R12, UR6, RZ, 0x3c, !PT ;  /* 0x000000060c0c7c12 */ /* 0x000fe4000f8e3cff */
[----:B-1----:R-:W-:-:S04]  /*29f0*/  SHF.L.U32 R4, R10, 0x1f, RZ ;  /* 0x0000001f0a047819 */ /* 0x002fc800000006ff */
[----:B------:R-:W1:Y:S02]  /*2a00*/  SYNCS.PHASECHK.TRANS64.TRYWAIT P1, [R0+URZ+0x50], R4 ;  /* 0x00005004000075a7 */ /* 0x000e6400080211ff */
[----:B-1----:R-:W-:Y:S05]  /*2a10*/  @!P1 BRA `(.L_x_41) ;  /* 0x0000004c00389947 */ /* 0x002fea0003800000 */
.L_x_111:
[C---:B-1----:R-:W-:Y:S01]  /*2a20*/  LEA R4, R11.reuse, UR37, 0x4 ;  /* 0x000000250b047c11 */ /* 0x042fe2000f8e20ff */
[----:B------:R-:W-:Y:S01]  /*2a30*/  VIADD R0, R0, 0x60 ;  /* 0x0000006000007836 */ /* 0x000fe20000000000 */
[----:B------:R-:W-:Y:S01]  /*2a40*/  SEL R8, R8, RZ, P0 ;  /* 0x000000ff08087207 */ /* 0x000fe20000000000 */
[----:B------:R-:W-:-:S03]  /*2a50*/  VIADD R11, R11, 0x1 ;  /* 0x000000010b0b7836 */ /* 0x000fc60000000000 */
[----:B------:R-:W1:Y:S01]  /*2a60*/  LDS.128 R4, [R4+0xe0] ;  /* 0x0000e00004047984 */ /* 0x000e620000000c00 */
[----:B------:R-:W-:Y:S02]  /*2a70*/  PRMT R0, RZ, 0x654, R0 ;  /* 0x00000654ff007816 */ /* 0x000fe40000000000 */
[C---:B------:R-:W-:Y:S01]  /*2a80*/  ISETP.NE.AND P1, PT, R11.reuse, 0x2, PT ;  /* 0x000000020b00780c */ /* 0x040fe20003f25270 */
[----:B------:R-:W-:Y:S01]  /*2a90*/  @!PT LDS RZ, [RZ] ;  /* 0x00000000fffff984 */ /* 0x000fe20000000800 */
[----:B------:R-:W-:Y:S01]  /*2aa0*/  @!PT LDS RZ, [RZ] ;  /* 0x00000000fffff984 */ /* 0x000fe20000000800 */
[----:B------:R-:W-:Y:S01]  /*2ab0*/  @!PT LDS RZ, [RZ] ;  /* 0x00000000fffff984 */ /* 0x000fe20000000800 */
[----:B------:R-:W-:Y:S01]  /*2ac0*/  @!PT LDS RZ, [RZ] ;  /* 0x00000000fffff984 */ /* 0x000fe20000000800 */
[----:B------:R2:W-:Y:S06]  /*2ad0*/  MEMBAR.ALL.CTA ;  /* 0x0000000000007992 */ /* 0x0005ec0000008000 */
[----:B--2---:R-:W2:Y:S01]  /*2ae0*/  FENCE.VIEW.ASYNC.S ;  /* 0x00000000000073c6 */ /* 0x004ea20000000000 */
[----:B------:R-:W-:Y:S01]  /*2af0*/  SEL R11, R11, RZ, P1 ;  /* 0x000000ff0b0b7207 */ /* 0x000fe20000800000 */
[----:B--2---:R2:W-:Y:S01]  /*2b00*/  SYNCS.ARRIVE.TRANS64.RED.A1T0 RZ, [R0+URZ], RZ ;  /* 0x000000ff00ff79a7 */ /* 0x0045e200081004ff */
[----:B-1----:R-:W-:-:S02]  /*2b10*/  LOP3.LUT P3, RZ, R6, 0x1, RZ, 0xc0, !PT ;  /* 0x0000000106ff7812 */ /* 0x002fc4000786c0ff */
[----:B------:R-:W-:-:S04]  /*2b20*/  SEL R4, RZ, 0x1, P1 ;  /* 0x00000001ff047807 */ /* 0x000fc80000800000 */
[----:B------:R-:W-:Y:S02]  /*2b30*/  LOP3.LUT R10, R10, R4, RZ, 0x3c, !PT ;  /* 0x000000040a0a7212 */ /* 0x000fe400078e3cff */
[----:B--2---:R-:W-:-:S04]  /*2b40*/  SEL R0, RZ, 0x1, P0 ;  /* 0x00000001ff007807 */ /* 0x004fc80000000000 */
[----:B------:R-:W-:Y:S01]  /*2b50*/  LOP3.LUT R9, R9, R0, RZ, 0x3c, !PT ;  /* 0x0000000009097212 */ /* 0x000fe200078e3cff */
[----:B------:R-:W-:Y:S06]  /*2b60*/  @P3 BRA `(.L_x_42) ;  /* 0xfffffffc002c3947 */ /* 0x000fec000383ffff */
[----:B------:R-:W-:Y:S01]  /*2b70*/  ULEA UR4, UR5, UR37, 0x3 ;  /* 0x0000002505047291 */ /* 0x000fe2000f8e18ff */
[----:B------:R-:W-:-:S08]  /*2b80*/  SHF.L.U32 R2, R12, 0x1f, RZ ;  /* 0x0000001f0c027819 */ /* 0x000fd000000006ff */
[----:B------:R-:W1:Y:S02]  /*2b90*/  SYNCS.PHASECHK.TRANS64 P0, [UR4+0x60], R2 ;  /* 0x00006002ff0075a7 */ /* 0x000e640008001004 */
[----:B-1----:R-:W-:Y:S05]  /*2ba0*/  @P0 BRA `(.L_x_43) ;  /* 0x0000000000080947 */ /* 0x002fea0003800000 */
[----:B------:R-:W1:Y:S02]  /*2bb0*/  SYNCS.PHASECHK.TRANS64.TRYWAIT P0, [UR4+0x60], R2 ;  /* 0x00006002ff0075a7 */ /* 0x000e640008001104 */
[----:B-1----:R-:W-:Y:S05]  /*2bc0*/  @!P0 BRA `(.L_x_44) ;  /* 0x0000004800e08947 */ /* 0x002fea0003800000 */
.L_x_43:
[----:B------:R-:W-:-:S04]  /*2bd0*/  UIADD3 UR6, UPT, UPT, UR5, 0x1, URZ ;  /* 0x0000000105067890 */ /* 0x000fc8000fffe0ff */
[----:B------:R-:W-:-:S04]  /*2be0*/  UISETP.NE.AND UP0, UPT, UR6, 0x2, UPT ;  /* 0x000000020600788c */ /* 0x000fc8000bf05270 */
[----:B------:R-:W-:Y:S02]  /*2bf0*/  USEL UR7, URZ, 0x1, UP0 ;  /* 0x00000001ff077887 */ /* 0x000fe40008000000 */
[----:B------:R-:W-:-:S04]  /*2c00*/  USEL UR6, UR6, URZ, UP0 ;  /* 0x000000ff06067287 */ /* 0x000fc80008000000 */
[----:B------:R-:W-:Y:S01]  /*2c10*/  ULEA UR6, UR6, UR37, 0x3 ;  /* 0x0000002506067291 */ /* 0x000fe2000f8e18ff */
[----:B-1----:R-:W-:-:S04]  /*2c20*/  LOP3.LUT R2, R12, UR7, RZ, 0x3c, !PT ;  /* 0x000000070c027c12 */ /* 0x002fc8000f8e3cff */
[----:B------:R-:W-:-:S04]  /*2c30*/  SHF.L.U32 R0, R2, 0x1f, RZ ;  /* 0x0000001f02007819 */ /* 0x000fc800000006ff */
[----:B------:R-:W1:Y:S02]  /*2c40*/  SYNCS.PHASECHK.TRANS64 P0, [UR6+0x60], R0 ;  /* 0x00006000ff0075a7 */ /* 0x000e640008001006 */
[----:B-1----:R-:W-:Y:S05]  /*2c50*/  @P0 EXIT ;  /* 0x000000000000094d */ /* 0x002fea0003800000 */
[----:B------:R-:W-:Y:S02]  /*2c60*/  SHF.L.U32 R2, R2, 0x1f, RZ ;  /* 0x0000001f02027819 */ /* 0x000fe400000006ff */
[----:B------:R-:W-:-:S07]  /*2c70*/  MOV R0, UR6 ;  /* 0x0000000600007c02 */ /* 0x000fce0008000f00 */
.L_x_45:
[----:B-1----:R1:W2:Y:S02]  /*2c80*/  SYNCS.PHASECHK.TRANS64.TRYWAIT P0, [R0+URZ+0x60], R2 ;  /* 0x00006002000075a7 */ /* 0x0022a400080011ff */
[----:B--2---:R-:W-:Y:S05]  /*2c90*/  @!P0 NANOSLEEP.SYNCS 0x989680 ;  /* 0x009896800000895d */ /* 0x004fea0003900000 */
[----:B------:R-:W2:Y:S02]  /*2ca0*/  @!P0 SYNCS.PHASECHK.TRANS64 P0, [R0+URZ+0x60], R2 ;  /* 0x00006002000085a7 */ /* 0x000ea400080010ff */
[----:B--2---:R-:W-:Y:S05]  /*2cb0*/  @P0 EXIT ;  /* 0x000000000000094d */ /* 0x004fea0003800000 */
[----:B------:R-:W-:Y:S05]  /*2cc0*/  BRA `(.L_x_45) ;  /* 0xfffffffc00ec7947 */ /* 0x000fea000383ffff */
.L_x_38:
[----:B------:R-:W-:-:S09]  /*2cd0*/  UISETP.NE.AND UP1, UPT, UR10, URZ, UPT ;  /* 0x000000ff0a00728c */ /* 0x000fd2000bf25270 */
[----:B------:R-:W-:Y:S05]  /*2ce0*/  BRA.U UP1, `(.L_x_46) ;  /* 0x0000001101f87547 */ /* 0x000fea000b800000 */
[----:B------:R-:W-:Y:S01]  /*2cf0*/  UMOV UR4, 0x40 ;  /* 0x0000004000047882 */ /* 0x000fe20000000000 */
[----:B------:R-:W-:Y:S01]  /*2d00*/  NOP ;  /* 0x0000000000007918 */ /* 0x000fe20000000000 */
[----:B------:R-:W-:-:S03]  /*2d10*/  ULEA UR5, UR37, UR4, 0x18 ;  /* 0x0000000425057291 */ /* 0x000fc6000f8ec0ff */
[----:B------:R-:W-:Y:S02]  /*2d20*/  UMOV UR4, 0x400 ;  /* 0x0000040000047882 */ /* 0x000fe40000000000 */
[----:B------:R-:W-:-:S04]  /*2d30*/  ULEA UR37, UR37, UR4, 0x18 ;  /* 0x0000000425257291 */ /* 0x000fc8000f8ec0ff */
[----:B------:R-:W1:Y:S02]  /*2d40*/  LDS.U8 R0, [UR5+0x1c] ;  /* 0x00001c05ff007984 */ /* 0x000e640008000000 */
[----:B-1----:R-:W-:-:S13]  /*2d50*/  ISETP.NE.AND P0, PT, R0, RZ, PT ;  /* 0x000000ff0000720c */ /* 0x002fda0003f05270 */
[----:B------:R-:W-:Y:S05]  /*2d60*/  @P0 BRA `(.L_x_47) ;  /* 0x0000000000580947 */ /* 0x000fea0003800000 */
[----:B------:R-:W-:-:S13]  /*2d70*/  ELECT P0, URZ, PT ;  /* 0x0000000000ff782f */ /* 0x000fda0003800000 */
[----:B------:R-:W-:Y:S05]  /*2d80*/  @!P0 BRA `(.L_x_48) ;  /* 0x0000000000608947 */ /* 0x000fea0003800000 */
[----:B------:R-:W-:Y:S01]  /*2d90*/  UMOV UR4, 0x10 ;  /* 0x0000001000047882 */ /* 0x000fe20000000000 */
[----:B------:R-:W-:Y:S01]  /*2da0*/  HFMA2 R0, -RZ, RZ, 0, 5.9604644775390625e-08 ;  /* 0x00000001ff007431 */ /* 0x000fe200000001ff */
[----:B------:R-:W-:-:S03]  /*2db0*/  MOV R2, 0xffff ;  /* 0x0000ffff00027802 */ /* 0x000fc60000000f00 */
[----:B------:R-:W-:Y:S04]  /*2dc0*/  DEPBAR.LE SB1, 0x36 ;  /* 0x00009d800000791a */ /* 0x000fe80000000000 */
[----:B------:R-:W1:Y:S02]  /*2dd0*/  UTCATOMSWS.FIND_AND_SET.ALIGN UP0, UR4, UR4 ;  /* 0x00000004000475e3 */ /* 0x000e640008000800 */
[----:B-1----:R-:W-:Y:S01]  /*2de0*/  MOV R3, UR4 ;  /* 0x0000000400037c02 */ /* 0x002fe20008000f00 */
[----:B------:R-:W-:Y:S06]  /*2df0*/  BRA.U UP0, `(.L_x_49) ;  /* 0x0000000100187547 */ /* 0x000fec000b800000 */
.L_x_50:
[----:B------:R-:W-:Y:S05]  /*2e00*/  NANOSLEEP 0x64 ;  /* 0x000000640000795d */ /* 0x000fea0003800000 */
[----:B------:R-:W-:-:S05]  /*2e10*/  UMOV UR4, 0x10 ;  /* 0x0000001000047882 */ /* 0x000fca0000000000 */
[----:B------:R-:W-:Y:S04]  /*2e20*/  DEPBAR.LE SB1, 0x36 ;  /* 0x00009d800000791a */ /* 0x000fe80000000000 */
[----:B------:R-:W1:Y:S02]  /*2e30*/  UTCATOMSWS.FIND_AND_SET.ALIGN UP0, UR4, UR4 ;  /* 0x00000004000475e3 */ /* 0x000e640008000800 */
[----:B-1----:R-:W-:Y:S01]  /*2e40*/  MOV R3, UR4 ;  /* 0x0000000400037c02 */ /* 0x002fe20008000f00 */
[----:B------:R-:W-:Y:S05]  /*2e50*/  BRA.U !UP0, `(.L_x_50) ;  /* 0xfffffffd08e87547 */ /* 0x000fea000b83ffff */
.L_x_49:
[-C--:B------:R-:W-:Y:S02]  /*2e60*/  SHF.L.U32 R2, R2, R3.reuse, RZ ;  /* 0x0000000302027219 */ /* 0x080fe400000006ff */
[----:B------:R-:W-:Y:S01]  /*2e70*/  SHF.L.U32 R0, R0, R3, RZ ;  /* 0x0000000300007219 */ /* 0x000fe200000006ff */
[----:B------:R-:W-:Y:S02]  /*2e80*/  IMAD.SHL.U32 R3, R3, 0x20, RZ ;  /* 0x0000002003037824 */ /* 0x000fe400078e00ff */
[----:B------:R1:W-:Y:S04]  /*2e90*/  ATOMS.OR RZ, [UR5+0x14], R2 ;  /* 0x00001402ffff798c */ /* 0x0003e8000b000005 */
[----:B------:R1:W-:Y:S04]  /*2ea0*/  ATOMS.OR RZ, [UR5+0x18], R0 ;  /* 0x00001800ffff798c */ /* 0x0003e8000b000005 */
[----:B------:R1:W-:Y:S01]  /*2eb0*/  STS [UR37+0x100], R3 ;  /* 0x00010003ff007988 */ /* 0x0003e20008000825 */
[----:B------:R-:W-:Y:S05]  /*2ec0*/  BRA `(.L_x_48) ;  /* 0x0000000000107947 */ /* 0x000fea0003800000 */
.L_x_47:
[----:B------:R-:W-:Y:S02]  /*2ed0*/  MOV R0, 0xffffffff ;  /* 0xffffffff00007802 */ /* 0x000fe40000000f00 */
[----:B------:R-:W-:-:S03]  /*2ee0*/  MOV R2, 0x2f10 ;  /* 0x00002f1000027802 */ /* 0x000fc60000000f00 */
[----:B------:R1:W-:Y:S04]  /*2ef0*/  STS [UR37+0x100], R0 ;  /* 0x00010000ff007988 */ /* 0x0003e80008000825 */
[----:B-1-3-5:R-:W-:Y:S05]  /*2f00*/  CALL.REL.NOINC `($__internal_1_$__cuda_sm10x_tcgen05_guardrail_trap_phase_invalid_during_alloc) ;  /* 0x0000004c00747944 */ /* 0x02afea0003c00000 */
.L_x_48:
[----:B------:R-:W-:Y:S05]  /*2f10*/  WARPSYNC.ALL ;  /* 0x0000000000007948 */ /* 0x000fea0003800000 */
[----:B------:R-:W2:Y:S01]  /*2f20*/  S2UR UR4, SR_CgaCtaId ;  /* 0x00000000000479c3 */ /* 0x000ea20000008800 */
[----:B------:R-:W-:Y:S01]  /*2f30*/  UMOV UR69, 0x400 ;  /* 0x0000040000457882 */ /* 0x000fe20000000000 */
[----:B------:R-:W-:-:S06]  /*2f40*/  NOP ;  /* 0x0000000000007918 */ /* 0x000fcc0000000000 */
[----:B------:R-:W-:Y:S06]  /*2f50*/  BAR.ARV 0x6, 0xa0 ;  /* 0x0182800000007b1d */ /* 0x000fec0000002000 */
[----:B------:R-:W4:Y:S01]  /*2f60*/  LDCU UR6, c[0x0][0x38c] ;  /* 0x00007180ff0677ac */ /* 0x000f220008000800 */
[----:B------:R-:W-:Y:S01]  /*2f70*/  IMAD.MOV.U32 R11, RZ, RZ, 0x1 ;  /* 0x00000001ff0b7424 */ /* 0x000fe200078e00ff */
[----:B------:R-:W-:Y:S01]  /*2f80*/  CS2R R8, SRZ ;  /* 0x0000000000087805 */ /* 0x000fe2000001ff00 */
[----:B------:R-:W-:Y:S01]  /*2f90*/  IMAD.MOV.U32 R10, RZ, RZ, RZ ;  /* 0x000000ffff0a7224 */ /* 0x000fe200078e00ff */
[----:B------:R-:W3:Y:S01]  /*2fa0*/  LDCU UR8, c[0x0][0x38c] ;  /* 0x00007180ff0877ac */ /* 0x000ee20008000800 */
[----:B------:R-:W-:Y:S01]  /*2fb0*/  UMOV UR5, URZ ;  /* 0x000000ff00057c82 */ /* 0x000fe20008000000 */
[----:B------:R-:W-:Y:S01]  /*2fc0*/  UMOV UR76, 0x0 ;  /* 0x00000000004c7882 */ /* 0x000fe20000000000 */
[----:B--2---:R-:W-:Y:S01]  /*2fd0*/  ULEA UR69, UR4, UR69, 0x18 ;  /* 0x0000004504457291 */ /* 0x004fe2000f8ec0ff */
[----:B------:R-:W-:-:S02]  /*2fe0*/  UMOV UR77, 0x80c0010 ;  /* 0x080c0010004d7882 */ /* 0x000fc40000000000 */
[----:B------:R-:W-:Y:S01]  /*2ff0*/  UMOV UR4, URZ ;  /* 0x000000ff00047c82 */ /* 0x000fe20008000000 */
[----:B------:R-:W-:Y:S01]  /*3000*/  UIADD3 UR7, UPT, UPT, UR69, 0x26300, URZ ;  /* 0x0002630045077890 */ /* 0x000fe2000fffe0ff */
[----:B------:R-:W-:Y:S01]  /*3010*/  IMAD.U32 R15, RZ, RZ, UR4 ;  /* 0x00000004ff0f7e24 */ /* 0x000fe2000f8e00ff */
[----:B------:R-:W-:Y:S01]  /*3020*/  UMOV UR74, 0x0 ;  /* 0x00000000004a7882 */ /* 0x000fe20000000000 */
[----:B------:R-:W-:Y:S01]  /*3030*/  UMOV UR75, 0x80c0010 ;  /* 0x080c0010004b7882 */ /* 0x000fe20000000000 */
[----:B----4-:R-:W-:Y:S01]  /*3040*/  UIADD3 UR6, UPT, UPT, UR6, 0xff, URZ ;  /* 0x000000ff06067890 */ /* 0x010fe2000fffe0ff */
[----:B-1----:R-:W1:Y:S01]  /*3050*/  LDS R0, [UR69+0x100] ;  /* 0x00010045ff007984 */ /* 0x002e620008000800 */
[----:B------:R-:W-:Y:S01]  /*3060*/  UMOV UR72, 0x0 ;  /* 0x0000000000487882 */ /* 0x000fe20000000000 */
[----:B------:R-:W-:Y:S01]  /*3070*/  UMOV UR73, 0x80c0010 ;  /* 0x080c001000497882 */ /* 0x000fe20000000000 */
[----:B------:R-:W-:Y:S02]  /*3080*/  USHF.R.S32.HI UR4, URZ, 0x1f, UR6 ;  /* 0x0000001fff047899 */ /* 0x000fe40008011406 */
[----:B---3--:R-:W-:-:S02]  /*3090*/  UISETP.GE.AND UP3, UPT, UR8, 0x1, UPT ;  /* 0x000000010800788c */ /* 0x008fc4000bf66270 */
[----:B------:R-:W-:Y:S02]  /*30a0*/  ULEA.HI UR4, UR4, UR6, URZ, 0x8 ;  /* 0x0000000604047291 */ /* 0x000fe4000f8f40ff */
[----:B------:R-:W-:Y:S02]  /*30b0*/  UIADD3 UR6, UPT, UPT, UR69, 0x6300, URZ ;  /* 0x0000630045067890 */ /* 0x000fe4000fffe0ff */
[----:B------:R-:W-:Y:S02]  /*30c0*/  USHF.R.S32.HI UR9, URZ, 0x8, UR4 ;  /* 0x00000008ff097899 */ /* 0x000fe40008011404 */
[----:B------:R-:W-:Y:S02]  /*30d0*/  USHF.R.U32.HI UR6, URZ, 0x4, UR6 ;  /* 0x00000004ff067899 */ /* 0x000fe40008011606 */
[----:B------:R-:W-:Y:S02]  /*30e0*/  UISETP.LT.AND UP0, UPT, UR9, 0x1, UPT ;  /* 0x000000010900788c */ /* 0x000fe4000bf01270 */
[----:B------:R-:W-:Y:S01]  /*30f0*/  USHF.R.U32.HI UR4, URZ, 0x4, UR7 ;  /* 0x00000004ff047899 */ /* 0x000fe20008011607 */
[----:B------:R-:W-:Y:S01]  /*3100*/  IMAD.U32 R12, RZ, RZ, UR9 ;  /* 0x00000009ff0c7e24 */ /* 0x000fe2000f8e00ff */
[----:B------:R-:W-:-:S02]  /*3110*/  USEL UR7, UR9, 0x1, !UP0 ;  /* 0x0000000109077887 */ /* 0x000fc4000c000000 */
[----:B------:R-:W-:Y:S02]  /*3120*/  ULOP3.LUT UR6, UR6, 0x3fff, URZ, 0xc0, !UPT ;  /* 0x00003fff06067892 */ /* 0x000fe4000f8ec0ff */
[----:B------:R-:W-:Y:S02]  /*3130*/  ULOP3.LUT UR4, UR4, 0x3fff, URZ, 0xc0, !UPT ;  /* 0x00003fff04047892 */ /* 0x000fe4000f8ec0ff */
[----:B------:R-:W-:Y:S02]  /*3140*/  ULOP3.LUT UR71, UR6, 0x10000, URZ, 0xfc, !UPT ;  /* 0x0001000006477892 */ /* 0x000fe4000f8efcff */
[----:B------:R-:W-:Y:S02]  /*3150*/  UIADD3 UR6, UPT, UPT, -UR7, URZ, URZ ;  /* 0x000000ff07067290 */ /* 0x000fe4000fffe1ff */
[----:B------:R-:W-:-:S04]  /*3160*/  ULOP3.LUT UR4, UR4, 0x10000, URZ, 0xfc, !UPT ;  /* 0x0001000004047892 */ /* 0x000fc8000f8efcff */
[----:B------:R-:W-:Y:S02]  /*3170*/  MOV R14, UR6 ;  /* 0x00000006000e7c02 */ /* 0x000fe40008000f00 */
[----:B-1----:R-:W-:-:S13]  /*3180*/  R2UR UR9, R0 ;  /* 0x00000000000972ca */ /* 0x002fda00000e0000 */
[----:B------:R-:W-:-:S07]  /*3190*/  MOV R16, UR9 ;  /* 0x0000000900107c02 */ /* 0x000fce0008000f00 */
.L_x_57:
[----:B------:R-:W-:Y:S02]  /*31a0*/  LEA R0, R10, UR69, 0x3 ;  /* 0x000000450a007c11 */ /* 0x000fe4000f8e18ff */
[----:B------:R-:W-:Y:S02]  /*31b0*/  SHF.L.U32 R2, R9, 0x1f, RZ ;  /* 0x0000001f09027819 */ /* 0x000fe400000006ff */
[----:B------:R-:W-:Y:S01]  /*31c0*/  PLOP3.LUT P0, PT, PT, PT, UP3, 0x80, 0x8 ;  /* 0x000000000008781c */ /* 0x000fe20003f0f038 */
[----:B------:R-:W-:Y:S01]  /*31d0*/  VIADD R3, R0, 0x60 ;  /* 0x0000006000037836 */ /* 0x000fe20000000000 */
[----:B-1----:R-:W1:Y:S02]  /*31e0*/  SYNCS.PHASECHK.TRANS64.TRYWAIT P1, [R0+URZ+0x50], R2 ;  /* 0x00005002000075a7 */ /* 0x002e6400080211ff */
[----:B-1----:R-:W-:Y:S09]  /*31f0*/  @!P1 BRA `(.L_x_51) ;  /* 0x00000044006c9947 */ /* 0x002ff20003800000 */
.L_x_113:
[----:B------:R-:W-:Y:S01]  /*3200*/  LEA R4, R10, UR69, 0x4 ;  /* 0x000000450a047c11 */ /* 0x000fe2000f8e20ff */
[----:B------:R-:W-:Y:S01]  /*3210*/  @UP3 ULEA UR6, UR5, UR69, 0x3 ;  /* 0x0000004505063291 */ /* 0x000fe2000f8e18ff */
[----:B------:R-:W-:Y:S02]  /*3220*/  R2UR UR7, R15 ;  /* 0x000000000f0772ca */ /* 0x000fe400000e0000 */
[----:B------:R-:W-:Y:S02]  /*3230*/  PLOP3.LUT P2, PT, PT, PT, PT, 0x80, 0x8 ;  /* 0x000000000008781c */ /* 0x000fe40003f4f070 */
[----:B------:R-:W2:Y:S01]  /*3240*/  LDS.128 R4, [R4+0xe0] ;  /* 0x0000e00004047984 */ /* 0x000ea20000000c00 */
[----:B------:R-:W-:Y:S02]  /*3250*/  PRMT R3, RZ, 0x654, R3 ;  /* 0x00000654ff037816 */ /* 0x000fe40000000003 */
[----:B-1----:R-:W-:Y:S01]  /*3260*/  @P0 SHF.L.U32 R2, R8, 0x1f, RZ ;  /* 0x0000001f08020819 */ /* 0x002fe200000006ff */
[----:B------:R-:W-:Y:S01]  /*3270*/  @!PT LDS RZ, [RZ] ;  /* 0x00000000fffff984 */ /* 0x000fe20000000800 */
[----:B------:R-:W-:Y:S01]  /*3280*/  @!PT LDS RZ, [RZ] ;  /* 0x00000000fffff984 */ /* 0x000fe20000000800 */
[----:B------:R-:W-:Y:S01]  /*3290*/  @!PT LDS RZ, [RZ] ;  /* 0x00000000fffff984 */ /* 0x000fe20000000800 */
[----:B------:R-:W-:Y:S01]  /*32a0*/  @!PT LDS RZ, [RZ] ;  /* 0x00000000fffff984 */ /* 0x000fe20000000800 */
[----:B------:R1:W-:Y:S06]  /*32b0*/  MEMBAR.ALL.CTA ;  /* 0x0000000000007992 */ /* 0x0003ec0000008000 */
[----:B-1----:R-:W1:Y:S01]  /*32c0*/  FENCE.VIEW.ASYNC.S ;  /* 0x00000000000073c6 */ /* 0x002e620000000000 */
[----:B------:R-:W-:-:S02]  /*32d0*/  SHF.L.U32 R0, R11, 0x1f, RZ ;  /* 0x0000001f0b007819 */ /* 0x000fc400000006ff */
[----:B------:R-:W-:Y:S01]  /*32e0*/  R2UR UR8, R16 ;  /* 0x00000000100872ca */ /* 0x000fe200000e0000 */
[----:B------:R-:W-:-:S06]  /*32f0*/  ULEA UR9, UR7, UR69, 0x3 ;  /* 0x0000004507097291 */ /* 0x000fcc000f8e18ff */
[----:B------:R-:W-:-:S06]  /*3300*/  IMAD.U32 R13, RZ, RZ, UR9 ;  /* 0x00000009ff0d7e24 */ /* 0x000fcc000f8e00ff */
[----:B------:R-:W-:Y:S01]  /*3310*/  UIMAD UR10, UR7, 0x30, UR8 ;  /* 0x00000030070a78a4 */ /* 0x000fe2000f8e0208 */
[----:B-1----:R1:W-:Y:S01]  /*3320*/  SYNCS.ARRIVE.TRANS64.RED.A1T0 RZ, [R3+URZ], RZ ;  /* 0x000000ff03ff79a7 */ /* 0x0023e200081004ff */
[----:B------:R1:W3:Y:S01]  /*3330*/  @P0 SYNCS.PHASECHK.TRANS64.TRYWAIT P2, [UR6], R2 ;  /* 0x00000002ff0005a7 */ /* 0x0002e20008041106 */
[----:B--2---:R-:W-:Y:S01]  /*3340*/  LOP3.LUT P1, RZ, R6, 0x1, RZ, 0xc0, !PT ;  /* 0x0000000106ff7812 */ /* 0x004fe2000782c0ff */
[----:B------:R-:W2:Y:S02]  /*3350*/  SYNCS.PHASECHK.TRANS64.TRYWAIT P0, [UR9+0x90], R0 ;  /* 0x00009000ff0075a7 */ /* 0x000ea40008001109 */
[----:B-123--:R-:W-:Y:S10]  /*3360*/  @!P0 BRA `(.L_x_52) ;  /* 0x0000004400248947 */ /* 0x00eff40003800000 */
.L_x_115:
[----:B------:R-:W-:Y:S01]  /*3370*/  IADD3 R10, PT, PT, R10, 0x1, RZ ;  /* 0x000000010a0a7810 */ /* 0x000fe20007ffe0ff */
[----:B------:R-:W-:Y:S06]  /*3380*/  BRA.U !UP3, `(.L_x_53) ;  /* 0x000000050bd87547 */ /* 0x000fec000b800000 */
[----:B------:R-:W-:Y:S01]  /*3390*/  R2UR UR68, R14 ;  /* 0x000000000e4472ca */ /* 0x000fe200000e0000 */
[----:B------:R-:W-:Y:S01]  /*33a0*/  UPLOP3.LUT UP4, UPT, UPT, UPT, UPT, 0x40, 0x4 ;  /* 0x000000000004789c */ /* 0x000fe20003f8e870 */
[----:B------:R-:W-:-:S15]  /*33b0*/  R2UR UR11, R12 ;  /* 0x000000000c0b72ca */ /* 0x000fde00000e0000 */
.L_x_56:
[----:B------:R-:W-:Y:S02]  /*33c0*/  UIADD3 UR68, UPT, UPT, UR68, 0x1, URZ ;  /* 0x0000000144447890 */ /* 0x000fe4000fffe0ff */
[----:B--2---:R-:W-:Y:S02]  /*33d0*/  ULEA UR7, UR5, UR69, 0x3 ;  /* 0x0000004505077291 */ /* 0x004fe4000f8e18ff */
[----:B------:R-:W-:Y:S01]  /*33e0*/  UISETP.NE.AND UP0, UPT, UR68, URZ, UPT ;  /* 0x000000ff4400728c */ /* 0x000fe2000bf05270 */
[----:B------:R-:W-:Y:S10]  /*33f0*/  @P2 BRA `(.L_x_54) ;  /* 0x00000000000c2947 */ /* 0x000ff40003800000 */
[----:B-1----:R-:W-:Y:S04]  /*3400*/  SHF.L.U32 R2, R8, 0x1f, RZ ;  /* 0x0000001f08027819 */ /* 0x002fe800000006ff */
[----:B------:R-:W1:Y:S02]  /*3410*/  SYNCS.PHASECHK.TRANS64.TRYWAIT P0, [UR7], R2 ;  /* 0x00000002ff0075a7 */ /* 0x000e640008001107 */
[----:B-1----:R-:W-:Y:S05]  /*3420*/  @!P0 BRA `(.L_x_55) ;  /* 0x0000004400108947 */ /* 0x002fea0003800000 */
.L_x_54:
[----:B------:R-:W-:Y:S01]  /*3430*/  UISETP.NE.AND UP1, UPT, UR11, 0x1, UPT ;  /* 0x000000010b00788c */ /* 0x000fe2000bf25270 */
[----:B------:R-:W-:Y:S01]  /*3440*/  PLOP3.LUT P2, PT, PT, PT, PT, 0x80, 0x8 ;  /* 0x000000000008781c */ /* 0x000fe20003f4f070 */
[----:B------:R-:W-:Y:S01]  /*3450*/  UIADD3 UR9, UPT, UPT, UR5, 0x1, URZ ;  /* 0x0000000105097890 */ /* 0x000fe2000fffe0ff */
[----:B------:R-:W-:Y:S01]  /*3460*/  MOV.SPILL R3, UR73 ;  /* 0x0000004900037c02 */ /* 0x000fe20009000f00 */
[----:B------:R-:W-:Y:S01]  /*3470*/  UIADD3 UR70, UPT, UPT, UR7, 0x10, URZ ;  /* 0x0000001007467890 */ /* 0x000fe2000fffe0ff */
[----:B-1----:R-:W-:Y:S01]  /*3480*/  MOV.SPILL R2, UR72 ;  /* 0x0000004800027c02 */ /* 0x002fe20009000f00 */
[----:B------:R-:W-:Y:S01]  /*3490*/  UISETP.NE.AND UP2, UPT, UR9, 0x2, UPT ;  /* 0x000000020900788c */ /* 0x000fe2000bf45270 */
[----:B------:R-:W-:Y:S01]  /*34a0*/  PLOP3.LUT P0, PT, PT, PT, UP1, 0x80, 0x8 ;  /* 0x000000000008781c */ /* 0x000fe20003f0f018 */
[----:B------:R-:W-:Y:S02]  /*34b0*/  UIMAD UR6, UR5, 0x600, UR4 ;  /* 0x00000600050678a4 */ /* 0x000fe4000f8e0204 */
[----:B------:R-:W-:Y:S02]  /*34c0*/  ULEA UR8, UR5, UR71, 0xc ;  /* 0x0000004705087291 */ /* 0x000fe4000f8e60ff */
[----:B------:R-:W-:Y:S02]  /*34d0*/  USEL UR7, URZ, 0x1, UP2 ;  /* 0x00000001ff077887 */ /* 0x000fe40009000000 */
[----:B------:R-:W-:Y:S02]  /*34e0*/  USEL UR5, UR9, URZ, UP2 ;  /* 0x000000ff09057287 */ /* 0x000fe40009000000 */
[----:B------:R-:W-:Y:S02]  /*34f0*/  UIADD3 UR20, UPT, UPT, UR6, 0x2, URZ ;  /* 0x0000000206147890 */ /* 0x000fe4000fffe0ff */
[----:B------:R-:W-:Y:S01]  /*3500*/  @UP1 ULEA UR9, UR5, UR69, 0x3 ;  /* 0x0000004505091291 */ /* 0x000fe2000f8e18ff */
[----:B------:R-:W-:Y:S01]  /*3510*/  LOP3.LUT R8, R8, UR7, RZ, 0x3c, !PT ;  /* 0x0000000708087c12 */ /* 0x000fe2000f8e3cff */
[----:B------:R-:W-:Y:S02]  /*3520*/  UIADD3 UR18, UPT, UPT, UR8, 0x2, URZ ;  /* 0x0000000208127890 */ /* 0x000fe4000fffe0ff */
[----:B------:R-:W-:Y:S01]  /*3530*/  UIADD3 UR14, UPT, UPT, UR6, 0x4, URZ ;  /* 0x00000004060e7890 */ /* 0x000fe2000fffe0ff */
[----:B------:R-:W-:Y:S01]  /*3540*/  @P0 SHF.L.U32 R0, R8, 0x1f, RZ ;  /* 0x0000001f08000819 */ /* 0x000fe200000006ff */
[----:B------:R-:W-:Y:S02]  /*3550*/  UIADD3 UR12, UPT, UPT, UR8, 0x4, URZ ;  /* 0x00000004080c7890 */ /* 0x000fe4000fffe0ff */
[----:B------:R-:W-:Y:S01]  /*3560*/  UIADD3 UR66, UPT, UPT, UR6, 0x6, URZ ;  /* 0x0000000606427890 */ /* 0x000fe2000fffe0ff */
[----:B------:R2:W3:Y:S01]  /*3570*/  @P0 SYNCS.PHASECHK.TRANS64.TRYWAIT P2, [UR9], R0 ;  /* 0x00000000ff0005a7 */ /* 0x0004e20008041109 */
[----:B------:R-:W-:Y:S02]  /*3580*/  UIADD3 UR64, UPT, UPT, UR8, 0x6, URZ ;  /* 0x0000000608407890 */ /* 0x000fe4000fffe0ff */
        /* <DEDUP_REMOVED lines=22> */
[----:B------:R-:W-:Y:S01]  /*36f0*/  UIADD3 UR11, UPT, UPT, UR11, -0x1, URZ ;  /* 0xffffffff0b0b7890 */ /* 0x000fe2000fffe0ff */
[----:B------:R-:W-:Y:S01]  /*3700*/  UMOV UR7, 0x40004040 ;  /* 0x4000404000077882 */ /* 0x000fe20000000000 */
[----:B------:R-:W-:Y:S01]  /*3710*/  UMOV UR72, 0x0 ;  /* 0x0000000000487882 */ /* 0x000fe20000000000 */
[----:B------:R-:W-:Y:S01]  /*3720*/  UMOV UR73, 0x80c0010 ;  /* 0x080c001000497882 */ /* 0x000fe20000000000 */
[----:B------:R-:W-:Y:S01]  /*3730*/  UMOV UR9, 0x40004040 ;  /* 0x4000404000097882 */ /* 0x000fe20000000000 */
[----:B------:R-:W-:Y:S01]  /*3740*/  UMOV UR21, 0x40004040 ;  /* 0x4000404000157882 */ /* 0x000fe20000000000 */
[----:B------:R1:W-:Y:S01]  /*3750*/  UTCHMMA gdesc[UR8], gdesc[UR6], tmem[UR10], tmem[UR72], idesc[UR73], UP4 ;  /* 0x00ff4806080075ea */ /* 0x0003e2000a00000a */
[----:B------:R-:W-:Y:S01]  /*3760*/  UPLOP3.LUT UP4, UPT, UPT, UPT, UPT, 0x80, 0x8 ;  /* 0x000000000008789c */ /* 0x000fe20003f8f070 */
[----:B------:R-:W-:Y:S01]  /*3770*/  UMOV UR19, 0x40004040 ;  /* 0x4000404000137882 */ /* 0x000fe20000000000 */
[----:B------:R-:W-:Y:S01]  /*3780*/  UMOV UR15, 0x40004040 ;  /* 0x40004040000f7882 */ /* 0x000fe20000000000 */
[----:B------:R4:W-:Y:S01]  /*3790*/  UTCHMMA gdesc[UR18], gdesc[UR20], tmem[UR10], tmem[UR72], idesc[UR73], UPT ;  /* 0x00ff4814120075ea */ /* 0x0009e2000b80000a */
[----:B------:R-:W-:Y:S01]  /*37a0*/  UMOV UR13, 0x40004040 ;  /* 0x40004040000d7882 */ /* 0x000fe20000000000 */
        /* <DEDUP_REMOVED lines=18> */
[----:B-1----:R-:W-:Y:S02]  /*38d0*/  UIADD3 UR6, UPT, UPT, UR6, 0x486, URZ ;  /* 0x0000048606067890 */ /* 0x002fe4000fffe0ff */
[----:B------:R-:W-:Y:S01]  /*38e0*/  UIADD3 UR8, UPT, UPT, UR8, 0xc06, URZ ;  /* 0x00000c0608087890 */ /* 0x000fe2000fffe0ff */
[----:B------:R-:W-:Y:S01]  /*38f0*/  UMOV UR31, 0x40004040 ;  /* 0x40004040001f7882 */ /* 0x000fe20000000000 */
[----:B----4-:R-:W-:Y:S01]  /*3900*/  UMOV UR20, 0x0 ;  /* 0x0000000000147882 */ /* 0x010fe20000000000 */
[----:B------:R-:W-:Y:S01]  /*3910*/  UMOV UR21, 0x80c0010 ;  /* 0x080c001000157882 */ /* 0x000fe20000000000 */
[----:B------:R-:W-:Y:S01]  /*3920*/  R2UR.FILL UR73, R3 ;  /* 0x00000000034972ca */ /* 0x000fe200004e0000 */
[----:B------:R1:W-:Y:S01]  /*3930*/  UTCHMMA gdesc[UR12], gdesc[UR14], tmem[UR10], tmem[UR20], idesc[UR21], UPT ;  /* 0x00ff140e0c0075ea */ /* 0x0003e2000b80000a */
[----:B------:R-:W-:Y:S01]  /*3940*/  R2UR.FILL UR72, R2 ;  /* 0x00000000024872ca */ /* 0x000fe200004e0000 */
[----:B------:R2:W-:Y:S01]  /*3950*/  UTCHMMA gdesc[UR64], gdesc[UR66], tmem[UR10], tmem[UR20], idesc[UR21], UPT ;  /* 0x00ff1442400075ea */ /* 0x0005e2000b80000a */
[----:B------:R-:W-:Y:S01]  /*3960*/  UMOV UR18, 0x0 ;  /* 0x0000000000127882 */ /* 0x000fe20000000000 */
[----:B------:R-:W-:Y:S01]  /*3970*/  UMOV UR19, 0x80c0010 ;  /* 0x080c001000137882 */ /* 0x000fe20000000000 */
[----:B------:R2:W-:Y:S01]  /*3980*/  UTCHMMA gdesc[UR60], gdesc[UR62], tmem[UR10], tmem[UR20], idesc[UR21], UPT ;  /* 0x00ff143e3c0075ea */ /* 0x0005e2000b80000a */
[----:B------:R2:W-:Y:S01]  /*3990*/  UTCHMMA gdesc[UR56], gdesc[UR58], tmem[UR10], tmem[UR18], idesc[UR19], UPT ;  /* 0x00ff123a380075ea */ /* 0x0005e2000b80000a */
[----:B------:R2:W-:Y:S01]  /*39a0*/  UTCHMMA gdesc[UR52], gdesc[UR54], tmem[UR10], tmem[UR18], idesc[UR19], UPT ;  /* 0x00ff1236340075ea */ /* 0x0005e2000b80000a */
[----:B------:R-:W-:Y:S01]  /*39b0*/  UMOV UR29, 0x40004040 ;  /* 0x40004040001d7882 */ /* 0x000fe20000000000 */
[----:B------:R-:W-:Y:S01]  /*39c0*/  UMOV UR27, 0x40004040 ;  /* 0x40004040001b7882 */ /* 0x000fe20000000000 */
[----:B------:R-:W-:Y:S01]  /*39d0*/  UMOV UR25, 0x40004040 ;  /* 0x4000404000197882 */ /* 0x000fe20000000000 */
[----:B------:R-:W-:Y:S01]  /*39e0*/  UMOV UR23, 0x40004040 ;  /* 0x4000404000177882 */ /* 0x000fe20000000000 */
[----:B------:R-:W-:Y:S01]  /*39f0*/  UMOV UR17, 0x40004040 ;  /* 0x4000404000117882 */ /* 0x000fe20000000000 */
[----:B-1----:R-:W-:Y:S01]  /*3a00*/  UMOV UR12, 0x0 ;  /* 0x00000000000c7882 */ /* 0x002fe20000000000 */
[----:B------:R-:W-:Y:S01]  /*3a10*/  UMOV UR13, 0x80c0010 ;  /* 0x080c0010000d7882 */ /* 0x000fe20000000000 */
[----:B------:R-:W-:Y:S01]  /*3a20*/  UMOV UR14, 0x0 ;  /* 0x00000000000e7882 */ /* 0x000fe20000000000 */
[----:B------:R2:W-:Y:S01]  /*3a30*/  UTCHMMA gdesc[UR48], gdesc[UR50], tmem[UR10], tmem[UR12], idesc[UR13], UPT ;  /* 0x00ff0c32300075ea */ /* 0x0005e2000b80000a */
[----:B------:R2:W-:Y:S01]  /*3a40*/  UTCHMMA gdesc[UR44], gdesc[UR46], tmem[UR10], tmem[UR12], idesc[UR13], UPT ;  /* 0x00ff0c2e2c0075ea */ /* 0x0005e2000b80000a */
[----:B------:R2:W-:Y:S01]  /*3a50*/  UTCHMMA gdesc[UR40], gdesc[UR42], tmem[UR10], tmem[UR20], idesc[UR21], UPT ;  /* 0x00ff142a280075ea */ /* 0x0005e2000b80000a */
[----:B------:R-:W-:Y:S01]  /*3a60*/  UMOV UR15, 0x80c0010 ;  /* 0x080c0010000f7882 */ /* 0x000fe20000000000 */
[----:B------:R2:W-:Y:S01]  /*3a70*/  UTCHMMA gdesc[UR36], gdesc[UR38], tmem[UR10], tmem[UR18], idesc[UR19], UPT ;  /* 0x00ff1226240075ea */ /* 0x0005e2000b80000a */
[----:B------:R2:W-:Y:S01]  /*3a80*/  UTCHMMA gdesc[UR32], gdesc[UR34], tmem[UR10], tmem[UR14], idesc[UR15], UPT ;  /* 0x00ff0e22200075ea */ /* 0x0005e2000b80000a */
[----:B------:R2:W-:Y:S01]  /*3a90*/  UTCHMMA gdesc[UR28], gdesc[UR30], tmem[UR10], tmem[UR12], idesc[UR13], UPT ;  /* 0x00ff0c1e1c0075ea */ /* 0x0005e2000b80000a */
[----:B------:R2:W-:Y:S01]  /*3aa0*/  UTCHMMA gdesc[UR24], gdesc[UR26], tmem[UR10], tmem[UR76], idesc[UR77], UPT ;  /* 0x00ff4c1a180075ea */ /* 0x0005e2000b80000a */
[----:B------:R2:W-:Y:S01]  /*3ab0*/  UTCHMMA gdesc[UR16], gdesc[UR22], tmem[UR10], tmem[UR74], idesc[UR75], UPT ;  /* 0x00ff4a16100075ea */ /* 0x0005e2000b80000a */
[----:B------:R2:W-:Y:S01]  /*3ac0*/  UTCHMMA gdesc[UR8], gdesc[UR6], tmem[UR10], tmem[UR72], idesc[UR73], UPT ;  /* 0x00ff4806080075ea */ /* 0x0005e2000b80000a */
[----:B------:R2:W-:Y:S01]  /*3ad0*/  UTCBAR [UR70], URZ ;  /* 0x000000ff460073e9 */ /* 0x0005e200080000ff */
[----:B---3--:R-:W-:Y:S05]  /*3ae0*/  BRA.U UP0, `(.L_x_56) ;  /* 0xfffffff900347547 */ /* 0x008fea000b83ffff */
.L_x_53:
[----:B--2---:R-:W-:Y:S02]  /*3af0*/  R2UR UR6, R15 ;  /* 0x000000000f0672ca */ /* 0x004fe400000e0000 */
[----:B------:R-:W-:Y:S02]  /*3b00*/  R2UR UR7, R13 ;  /* 0x000000000d0772ca */ /* 0x000fe400000e0000 */
[----:B------:R-:W-:-:S04]  /*3b10*/  ISETP.NE.AND P0, PT, R10, 0x2, PT ;  /* 0x000000020a00780c */ /* 0x000fc80003f05270 */
[----:B-1----:R-:W-:Y:S02]  /*3b20*/  SEL R0, RZ, 0x1, P0 ;  /* 0x00000001ff007807 */ /* 0x002fe40000000000 */
[----:B------:R-:W-:Y:S02]  /*3b30*/  SEL R10, R10, RZ, P0 ;  /* 0x000000ff0a0a7207 */ /* 0x000fe40000000000 */
[----:B------:R-:W-:Y:S01]  /*3b40*/  LOP3.LUT R9, R9, R0, RZ, 0x3c, !PT ;  /* 0x0000000009097212 */ /* 0x000fe200078e3cff */
[----:B------:R-:W-:Y:S02]  /*3b50*/  UIADD3 UR6, UPT, UPT, UR6, 0x1, URZ ;  /* 0x0000000106067890 */ /* 0x000fe4000fffe0ff */
[----:B------:R-:W-:Y:S02]  /*3b60*/  UIADD3 UR7, UPT, UPT, UR7, 0x70, URZ ;  /* 0x0000007007077890 */ /* 0x000fe4000fffe0ff */
[----:B------:R-:W-:-:S04]  /*3b70*/  UISETP.NE.AND UP0, UPT, UR6, 0x4, UPT ;  /* 0x000000040600788c */ /* 0x000fc8000bf05270 */
[----:B------:R-:W-:Y:S02]  /*3b80*/  USEL UR8, URZ, 0x1, UP0 ;  /* 0x00000001ff087887 */ /* 0x000fe40008000000 */
[----:B------:R-:W-:Y:S01]  /*3b90*/  USEL UR6, UR6, URZ, UP0 ;  /* 0x000000ff06067287 */ /* 0x000fe20008000000 */
[----:B------:R1:W-:Y:S03]  /*3ba0*/  UTCBAR [UR7], URZ ;  /* 0x000000ff070073e9 */ /* 0x0003e600080000ff */
[----:B------:R-:W-:Y:S02]  /*3bb0*/  LOP3.LUT R11, R11, UR8, RZ, 0x3c, !PT ;  /* 0x000000080b0b7c12 */ /* 0x000fe4000f8e3cff */
[----:B------:R-:W-:Y:S01]  /*3bc0*/  IMAD.U32 R15, RZ, RZ, UR6 ;  /* 0x00000006ff0f7e24 */ /* 0x000fe2000f8e00ff */
[----:B------:R-:W-:Y:S06]  /*3bd0*/  @P1 BRA `(.L_x_57) ;  /* 0xfffffff400701947 */ /* 0x000fec000383ffff */
[----:B------:R-:W2:Y:S01]  /*3be0*/  S2UR UR8, SR_CgaCtaId ;  /* 0x00000000000879c3 */ /* 0x000ea20000008800 */
[----:B------:R-:W-:Y:S02]  /*3bf0*/  R2UR UR5, R15 ;  /* 0x000000000f0572ca */ /* 0x000fe400000e0000 */
[----:B------:R-:W-:Y:S01]  /*3c00*/  ELECT P0, URZ, PT ;  /* 0x0000000000ff782f */ /* 0x000fe20003800000 */
[----:B------:R-:W-:Y:S01]  /*3c10*/  IMAD.MOV.U32 R0, RZ, RZ, 0x1 ;  /* 0x00000001ff007424 */ /* 0x000fe200078e00ff */
[----:B------:R-:W-:Y:S01]  /*3c20*/  UIADD3 UR69, UPT, UPT, UR69, 0x90, URZ ;  /* 0x0000009045457890 */ /* 0x000fe2000fffe0ff */
[----:B------:R-:W-:Y:S01]  /*3c30*/  SHF.L.U32 R2, R11, 0x1f, RZ ;  /* 0x0000001f0b027819 */ /* 0x000fe200000006ff */
[----:B------:R-:W-:Y:S01]  /*3c40*/  UMOV UR4, 0x40 ;  /* 0x0000004000047882 */ /* 0x000fe20000000000 */
[----:B------:R-:W-:Y:S01]  /*3c50*/  UVIRTCOUNT.DEALLOC.SMPOOL 0x80 ;  /* 0x000000800000784c */ /* 0x000fe20000000000 */
[----:B--2---:R-:W-:-:S05]  /*3c60*/  ULEA UR8, UR8, UR4, 0x18 ;  /* 0x0000000408087291 */ /* 0x004fca000f8ec0ff */
[----:B------:R-:W-:-:S04]  /*3c70*/  ULEA UR4, UR5, UR69, 0x3 ;  /* 0x0000004505047291 */ /* 0x000fc8000f8e18ff */
[----:B------:R2:W-:Y:S05]  /*3c80*/  @P0 STS.U8 [UR8+0x1c], R0 ;  /* 0x00001c00ff000988 */ /* 0x0005ea0008000008 */
[----:B------:R-:W3:Y:S02]  /*3c90*/  SYNCS.PHASECHK.TRANS64.TRYWAIT P0, [UR4], R2 ;  /* 0x00000002ff0075a7 */ /* 0x000ee40008001104 */
[----:B--23--:R-:W-:Y:S05]  /*3ca0*/  @!P0 BRA `(.L_x_58) ;  /* 0x0000003c00088947 */ /* 0x00cfea0003800000 */
.L_x_118:
[----:B------:R-:W-:-:S13]  /*3cb0*/  R2UR UR4, R15 ;  /* 0x000000000f0472ca */ /* 0x000fda00000e0000 */
[----:B------:R-:W-:-:S04]  /*3cc0*/  UIADD3 UR4, UPT, UPT, UR4, 0x1, URZ ;  /* 0x0000000104047890 */ /* 0x000fc8000fffe0ff */
[----:B------:R-:W-:-:S04]  /*3cd0*/  UISETP.NE.AND UP0, UPT, UR4, 0x4, UPT ;  /* 0x000000040400788c */ /* 0x000fc8000bf05270 */
[----:B------:R-:W-:Y:S02]  /*3ce0*/  USEL UR6, URZ, 0x1, UP0 ;  /* 0x00000001ff067887 */ /* 0x000fe40008000000 */
[----:B------:R-:W-:-:S04]  /*3cf0*/  USEL UR4, UR4, URZ, UP0 ;  /* 0x000000ff04047287 */ /* 0x000fc80008000000 */
[----:B------:R-:W-:Y:S01]  /*3d00*/  ULEA UR5, UR4, UR69, 0x3 ;  /* 0x0000004504057291 */ /* 0x000fe2000f8e18ff */
[----:B--2---:R-:W-:-:S04]  /*3d10*/  LOP3.LUT R2, R11, UR6, RZ, 0x3c, !PT ;  /* 0x000000060b027c12 */ /* 0x004fc8000f8e3cff */
[----:B------:R-:W-:-:S04]  /*3d20*/  SHF.L.U32 R3, R2, 0x1f, RZ ;  /* 0x0000001f02037819 */ /* 0x000fc800000006ff */
[----:B------:R-:W2:Y:S02]  /*3d30*/  SYNCS.PHASECHK.TRANS64.TRYWAIT P0, [UR5], R3 ;  /* 0x00000003ff0075a7 */ /* 0x000ea40008001105 */
[----:B--2---:R-:W-:Y:S05]  /*3d40*/  @!P0 BRA `(.L_x_59) ;  /* 0x0000003800f88947 */ /* 0x004fea0003800000 */
.L_x_120:
[----:B------:R-:W-:-:S04]  /*3d50*/  UIADD3 UR4, UPT, UPT, UR4, 0x1, URZ ;  /* 0x0000000104047890 */ /* 0x000fc8000fffe0ff */
[----:B------:R-:W-:-:S04]  /*3d60*/  UISETP.NE.AND UP0, UPT, UR4, 0x4, UPT ;  /* 0x000000040400788c */ /* 0x000fc8000bf05270 */
[----:B------:R-:W-:Y:S02]  /*3d70*/  USEL UR6, URZ, 0x1, UP0 ;  /* 0x00000001ff067887 */ /* 0x000fe40008000000 */
[----:B------:R-:W-:-:S04]  /*3d80*/  USEL UR4, UR4, URZ, UP0 ;  /* 0x000000ff04047287 */ /* 0x000fc80008000000 */
[----:B------:R-:W-:Y:S01]  /*3d90*/  ULEA UR5, UR4, UR69, 0x3 ;  /* 0x0000004504057291 */ /* 0x000fe2000f8e18ff */
[----:B------:R-:W-:-:S04]  /*3da0*/  LOP3.LUT R2, R2, UR6, RZ, 0x3c, !PT ;  /* 0x0000000602027c12 */ /* 0x000fc8000f8e3cff */
[----:B--2---:R-:W-:-:S04]  /*3db0*/  SHF.L.U32 R3, R2, 0x1f, RZ ;  /* 0x0000001f02037819 */ /* 0x004fc800000006ff */
[----:B------:R-:W2:Y:S02]  /*3dc0*/  SYNCS.PHASECHK.TRANS64.TRYWAIT P0, [UR5], R3 ;  /* 0x00000003ff0075a7 */ /* 0x000ea40008001105 */
[----:B--2---:R-:W-:Y:S05]  /*3dd0*/  @!P0 BRA `(.L_x_60) ;  /* 0x0000003800ec8947 */ /* 0x004fea0003800000 */
.L_x_122:
[----:B------:R-:W-:-:S04]  /*3de0*/  UIADD3 UR4, UPT, UPT, UR4, 0x1, URZ ;  /* 0x0000000104047890 */ /* 0x000fc8000fffe0ff */
[----:B------:R-:W-:-:S04]  /*3df0*/  UISETP.NE.AND UP0, UPT, UR4, 0x4, UPT ;  /* 0x000000040400788c */ /* 0x000fc8000bf05270 */
[----:B------:R-:W-:Y:S02]  /*3e00*/  USEL UR5, URZ, 0x1, UP0 ;  /* 0x00000001ff057887 */ /* 0x000fe40008000000 */
[----:B------:R-:W-:-:S04]  /*3e10*/  USEL UR4, UR4, URZ, UP0 ;  /* 0x000000ff04047287 */ /* 0x000fc80008000000 */
[----:B------:R-:W-:Y:S01]  /*3e20*/  ULEA UR4, UR4, UR69, 0x3 ;  /* 0x0000004504047291 */ /* 0x000fe2000f8e18ff */
[----:B------:R-:W-:-:S04]  /*3e30*/  LOP3.LUT R2, R2, UR5, RZ, 0x3c, !PT ;  /* 0x0000000502027c12 */ /* 0x000fc8000f8e3cff */
[----:B------:R-:W-:-:S04]  /*3e40*/  SHF.L.U32 R2, R2, 0x1f, RZ ;  /* 0x0000001f02027819 */ /* 0x000fc800000006ff */
[----:B------:R-:W3:Y:S02]  /*3e50*/  SYNCS.PHASECHK.TRANS64.TRYWAIT P0, [UR4], R2 ;  /* 0x00000002ff0075a7 */ /* 0x000ee40008001104 */
[----:B---3--:R-:W-:Y:S05]  /*3e60*/  @!P0 BRA `(.L_x_61) ;  /* 0x0000003800e08947 */ /* 0x008fea0003800000 */
.L_x_124:
[----:B------:R-:W-:Y:S01]  /*3e70*/  NOP ;  /* 0x0000000000007918 */ /* 0x000fe20000000000 */
[----:B--2---:R-:W2:Y:S01]  /*3e80*/  LDS R0, [UR8+0x14] ;  /* 0x00001408ff007984 */ /* 0x004ea20008000800 */
[----:B------:R-:W-:Y:S01]  /*3e90*/  R2UR UR4, R16 ;  /* 0x00000000100472ca */ /* 0x000fe200000e0000 */
[----:B------:R-:W-:Y:S01]  /*3ea0*/  UMOV UR5, 0xffff ;  /* 0x0000ffff00057882 */ /* 0x000fe20000000000 */
[----:B------:R-:W-:-:S11]  /*3eb0*/  UMOV UR6, 0x1 ;  /* 0x0000000100067882 */ /* 0x000fd60000000000 */
[----:B------:R-:W-:-:S04]  /*3ec0*/  ULOP3.LUT UR4, UR4, 0xffff, URZ, 0xc0, !UPT ;  /* 0x0000ffff04047892 */ /* 0x000fc8000f8ec0ff */
[----:B------:R-:W-:-:S04]  /*3ed0*/  USHF.R.U32.HI UR4, URZ, 0x5, UR4 ;  /* 0x00000005ff047899 */ /* 0x000fc80008011604 */
[----:B------:R-:W-:Y:S02]  /*3ee0*/  USHF.L.U32 UR5, UR5, UR4, URZ ;  /* 0x0000000405057299 */ /* 0x000fe400080006ff */
[----:B------:R-:W-:-:S04]  /*3ef0*/  USHF.L.U32 UR4, UR6, UR4, URZ ;  /* 0x0000000406047299 */ /* 0x000fc800080006ff */
[----:B--2---:R-:W-:-:S04]  /*3f00*/  LOP3.LUT R0, R0, UR5, RZ, 0xc0, !PT ;  /* 0x0000000500007c12 */ /* 0x004fc8000f8ec0ff */
[----:B------:R-:W-:-:S13]  /*3f10*/  ISETP.NE.AND P0, PT, R0, UR5, PT ;  /* 0x0000000500007c0c */ /* 0x000fda000bf05270 */
[----:B------:R-:W-:Y:S05]  /*3f20*/  @P0 BRA `(.L_x_62) ;  /* 0x0000000000580947 */ /* 0x000fea0003800000 */
[----:B------:R-:W2:Y:S02]  /*3f30*/  LDS R0, [UR8+0x18] ;  /* 0x00001808ff007984 */ /* 0x000ea40008000800 */
[----:B--2---:R-:W-:-:S04]  /*3f40*/  LOP3.LUT R0, R0, UR4, RZ, 0xc0, !PT ;  /* 0x0000000400007c12 */ /* 0x004fc8000f8ec0ff */
[----:B------:R-:W-:-:S13]  /*3f50*/  ISETP.NE.AND P0, PT, R0, UR4, PT ;  /* 0x0000000400007c0c */ /* 0x000fda000bf05270 */
[----:B------:R-:W-:Y:S05]  /*3f60*/  @P0 BRA `(.L_x_63) ;  /* 0x00000000003c0947 */ /* 0x000fea0003800000 */
[----:B------:R-:W2:Y:S01]  /*3f70*/  S2R R2, SR_LANEID ;  /* 0x0000000000027919 */ /* 0x000ea20000000000 */
[----:B------:R-:W-:-:S06]  /*3f80*/  ULOP3.LUT UR5, URZ, UR5, URZ, 0x33, !UPT ;  /* 0x00000005ff057292 */ /* 0x000fcc000f8e33ff */
[----:B------:R-:W-:-:S04]  /*3f90*/  IMAD.U32 R0, RZ, RZ, UR5 ;  /* 0x00000005ff007e24 */ /* 0x000fc8000f8e00ff */
[----:B-1----:R1:W3:Y:S02]  /*3fa0*/  REDUX UR7, R0 ;  /* 0x00000000000773c4 */ /* 0x0022e40000000000 */
[----:B------:R4:W-:Y:S01]  /*3fb0*/  UTCATOMSWS.AND URZ, UR5 ;  /* 0x0000000500ff79e3 */ /* 0x0009e20008000000 */
[----:B-1----:R-:W-:Y:S01]  /*3fc0*/  LOP3.LUT R0, RZ, UR4, RZ, 0x33, !PT ;  /* 0x00000004ff007c12 */ /* 0x002fe2000f8e33ff */
[----:B------:R-:W-:Y:S02]  /*3fd0*/  VOTEU.ANY UR4, UPT, PT ;  /* 0x0000000000047886 */ /* 0x000fe400038e0100 */
[----:B------:R-:W-:Y:S02]  /*3fe0*/  UFLO.U32 UR4, UR4 ;  /* 0x00000004000472bd */ /* 0x000fe400080e0000 */
[----:B------:R-:W1:Y:S04]  /*3ff0*/  REDUX UR6, R0 ;  /* 0x00000000000673c4 */ /* 0x000e680000000000 */
[----:B--2---:R-:W-:-:S02]  /*4000*/  ISETP.EQ.U32.AND P0, PT, R2, UR4, PT ;  /* 0x0000000402007c0c */ /* 0x004fc4000bf02070 */
[----:B---3--:R-:W-:-:S11]  /*4010*/  MOV R2, UR7 ;  /* 0x0000000700027c02 */ /* 0x008fd60008000f00 */
[----:B------:R4:W-:Y:S01]  /*4020*/  @P0 ATOMS.AND RZ, [UR8+0x14], R2 ;  /* 0x00001402ffff098c */ /* 0x0009e2000a800008 */
[----:B-1----:R-:W-:-:S05]  /*4030*/  IMAD.U32 R0, RZ, RZ, UR6 ;  /* 0x00000006ff007e24 */ /* 0x002fca000f8e00ff */
[----:B------:R4:W-:Y:S01]  /*4040*/  @P0 ATOMS.AND RZ, [UR8+0x18], R0 ;  /* 0x00001800ffff098c */ /* 0x0009e2000a800008 */
[----:B------:R-:W-:Y:S05]  /*4050*/  BRA `(.L_x_64) ;  /* 0x0000000000147947 */ /* 0x000fea0003800000 */
.L_x_63:
[----:B------:R-:W-:Y:S02]  /*4060*/  MOV R2, 0x4080 ;  /* 0x0000408000027802 */ /* 0x000fe40000000f00 */
[----:B-1---5:R-:W-:Y:S05]  /*4070*/  CALL.REL.NOINC `($__internal_0_$__cuda_sm10x_tcgen05_guardrail_trap_col_being_dealloced_not_returned_by_alloc) ;  /* 0x0000003c000c7944 */ /* 0x022fea0003c00000 */
[----:B------:R-:W-:Y:S05]  /*4080*/  BRA `(.L_x_64) ;  /* 0x0000000000087947 */ /* 0x000fea0003800000 */
.L_x_62:
[----:B------:R-:W-:Y:S02]  /*4090*/  MOV R2, 0x40b0 ;  /* 0x000040b000027802 */ /* 0x000fe40000000f00 */
[----:B-1---5:R-:W-:Y:S05]  /*40a0*/  CALL.REL.NOINC `($__internal_2_$__cuda_sm10x_tcgen05_guardrail_trap_unallocated_columns_being_dealloced) ;  /* 0x0000003c00187944 */ /* 0x022fea0003c00000 */
.L_x_64:
[----:B------:R-:W-:Y:S01]  /*40b0*/  NOP ;  /* 0x0000000000007918 */ /* 0x000fe20000000000 */
[----:B----4-:R-:W-:Y:S05]  /*40c0*/  EXIT ;  /* 0x000000000000794d */ /* 0x010fea0003800000 */
.L_x_46:
[----:B------:R-:W-:-:S09]  /*40d0*/  UISETP.NE.OR UP2, UPT, UR10, 0x3, !UP2 ;  /* 0x000000030a00788c */ /* 0x000fd2000d745670 */
[----:B------:R-:W-:Y:S05]  /*40e0*/  BRA.U UP2, `(.L_x_65) ;  /* 0x0000000d02447547 */ /* 0x000fea000b800000 */
[----:B------:R-:W1:Y:S01]  /*40f0*/  LDC R0, c[0x0][0xb30] ;  /* 0x0002cc00ff007b82 */ /* 0x000e620000000800 */
[----:B------:R-:W2:Y:S01]  /*4100*/  LDCU.64 UR4, c[0x0][0x888] ;  /* 0x00011100ff0477ac */ /* 0x000ea20008000a00 */
[----:B------:R-:W-:Y:S02]  /*4110*/  HFMA2 R25, -RZ, RZ, 0, 0 ;  /* 0x00000000ff197431 */ /* 0x000fe400000001ff */
[----:B------:R-:W-:Y:S01]  /*4120*/  IMAD.MOV.U32 R27, RZ, RZ, 0x1 ;  /* 0x00000001ff1b7424 */ /* 0x000fe200078e00ff */
[----:B------:R-:W-:Y:S01]  /*4130*/  MOV R23, 0x3000 ;  /* 0x0000300000177802 */ /* 0x000fe20000000f00 */
[----:B------:R-:W4:Y:S01]  /*4140*/  LDCU.64 UR22, c[0x0][0x890] ;  /* 0x00011200ff1677ac */ /* 0x000f220008000a00 */
[----:B------:R-:W-:Y:S01]  /*4150*/  IMAD.MOV.U32 R26, RZ, RZ, RZ ;  /* 0x000000ffff1a7224 */ /* 0x000fe200078e00ff */
[----:B------:R-:W3:Y:S01]  /*4160*/  LDC R22, c[0x0][0x370] ;  /* 0x0000dc00ff167b82 */ /* 0x000ee20000000800 */
[----:B------:R-:W-:-:S07]  /*4170*/  UPLOP3.LUT UP1, UPT, UPT, UPT, UPT, 0x40, 0x4 ;  /* 0x000000000004789c */ /* 0x000fce0003f2e870 */
[----:B------:R-:W3:Y:S01]  /*4180*/  LDC R3, c[0x0][0xb0c] ;  /* 0x0002c300ff037b82 */ /* 0x000ee20000000800 */
[----:B--2---:R-:W-:-:S03]  /*4190*/  UISETP.NE.U32.AND UP4, UPT, UR4, URZ, UPT ;  /* 0x000000ff0400728c */ /* 0x004fc6000bf85070 */
[----:B------:R-:W-:Y:S01]  /*41a0*/  UMOV UR4, 0x400 ;  /* 0x0000040000047882 */ /* 0x000fe20000000000 */
[----:B----4-:R-:W-:-:S03]  /*41b0*/  UISETP.NE.U32.AND UP5, UPT, UR22, URZ, UPT ;  /* 0x000000ff1600728c */ /* 0x010fc6000bfa5070 */
[----:B------:R-:W2:Y:S01]  /*41c0*/  LDC R20, c[0x0][0xb20] ;  /* 0x0002c800ff147b82 */ /* 0x000ea20000000800 */
[----:B-1----:R-:W-:Y:S01]  /*41d0*/  ISETP.NE.AND P1, PT, R0, 0x1, PT ;  /* 0x000000010000780c */ /* 0x002fe20003f25270 */
[----:B------:R-:W-:Y:S02]  /*41e0*/  UISETP.NE.AND.EX UP4, UPT, UR5, URZ, UPT, UP4 ;  /* 0x000000ff0500728c */ /* 0x000fe4000bf85340 */
[----:B------:R-:W-:Y:S02]  /*41f0*/  ULEA UR4, UR37, UR4, 0x18 ;  /* 0x0000000425047291 */ /* 0x000fe4000f8ec0ff */
[----:B------:R-:W-:Y:S02]  /*4200*/  UISETP.NE.AND.EX UP5, UPT, UR23, URZ, UPT, UP5 ;  /* 0x000000ff1700728c */ /* 0x000fe4000bfa5350 */
[----:B------:R-:W1:Y:S01]  /*4210*/  LDC.64 R28, c[0x0][0x348] ;  /* 0x0000d200ff1c7b82 */ /* 0x000e620000000a00 */
[----:B------:R-:W-:-:S07]  /*4220*/  UMOV UR5, URZ ;  /* 0x000000ff00057c82 */ /* 0x000fce0008000000 */
[----:B------:R-:W4:Y:S08]  /*4230*/  LDC.64 R14, c[0x0][0xb10] ;  /* 0x0002c400ff0e7b82 */ /* 0x000f300000000a00 */
[----:B------:R-:W1:Y:S08]  /*4240*/  LDC.64 R6, c[0x0][0xb18] ;  /* 0x0002c600ff067b82 */ /* 0x000e700000000a00 */
[----:B------:R-:W1:Y:S08]  /*4250*/  LDC.64 R4, c[0x0][0xb28] ;  /* 0x0002ca00ff047b82 */ /* 0x000e700000000a00 */
[----:B--23--:R-:W1:Y:S02]  /*4260*/  LDC R21, c[0x0][0x374] ;  /* 0x0000dd00ff157b82 */ /* 0x00ce640000000800 */
.L_x_73:
[C---:B------:R-:W-:Y:S02]  /*4270*/  LEA R0, R26.reuse, UR4, 0x3 ;  /* 0x000000041a007c11 */ /* 0x040fe4000f8e18ff */
[----:B------:R-:W-:Y:S02]  /*4280*/  SHF.L.U32 R2, R25, 0x1f, RZ ;  /* 0x0000001f19027819 */ /* 0x000fe400000006ff */
[----:B------:R-:W-:Y:S02]  /*4290*/  LEA R16, R26, UR4, 0x4 ;  /* 0x000000041a107c11 */ /* 0x000fe4000f8e20ff */
[----:B--2---:R-:W2:Y:S02]  /*42a0*/  SYNCS.PHASECHK.TRANS64.TRYWAIT P0, [R0+URZ+0x50], R2 ;  /* 0x00005002000075a7 */ /* 0x004ea400080011ff */
[----:B--2---:R-:W-:Y:S05]  /*42b0*/  @!P0 BRA `(.L_x_66) ;  /* 0x0000003400e48947 */ /* 0x004fea0003800000 */
.L_x_125:
[----:B------:R-:W-:Y:S01]  /*42c0*/  ISETP.GE.AND P0, PT, R60, 0x1, PT ;  /* 0x000000013c00780c */ /* 0x000fe20003f06270 */
[----:B------:R-:W3:Y:S01]  /*42d0*/  LDS.128 R16, [R16+0xe0] ;  /* 0x0000e00010107984 */ /* 0x000ee20000000c00 */
[----:B------:R-:W-:Y:S01]  /*42e0*/  ISETP.NE.U32.AND P3, PT, RZ, UR22, PT ;  /* 0x00000016ff007c0c */ /* 0x000fe2000bf65070 */
[----:B--2---:R-:W-:Y:S03]  /*42f0*/  VIADD R0, R0, 0x60 ;  /* 0x0000006000007836 */ /* 0x004fe60000000000 */
[----:B------:R-:W-:Y:S01]  /*4300*/  ISETP.NE.AND.EX P3, PT, RZ, UR23, PT, P3 ;  /* 0x00000017ff007c0c */ /* 0x000fe2000bf65330 */
[----:B------:R-:W-:Y:S01]  /*4310*/  @!PT LDS RZ, [RZ] ;  /* 0x00000000fffff984 */ /* 0x000fe20000000800 */
[----:B------:R-:W-:Y:S01]  /*4320*/  @!PT LDS RZ, [RZ] ;  /* 0x00000000fffff984 */ /* 0x000fe20000000800 */
[----:B------:R-:W-:Y:S01]  /*4330*/  @!PT LDS RZ, [RZ] ;  /* 0x00000000fffff984 */ /* 0x000fe20000000800 */
[----:B------:R-:W-:Y:S01]  /*4340*/  @!PT LDS RZ, [RZ] ;  /* 0x00000000fffff984 */ /* 0x000fe20000000800 */
[----:B------:R2:W-:Y:S06]  /*4350*/  MEMBAR.ALL.CTA ;  /* 0x0000000000007992 */ /* 0x0005ec0000008000 */
[----:B--2---:R-:W2:Y:S01]  /*4360*/  FENCE.VIEW.ASYNC.S ;  /* 0x00000000000073c6 */ /* 0x004ea20000000000 */
[----:B------:R-:W-:Y:S04]  /*4370*/  PRMT R0, RZ, 0x654, R0 ;  /* 0x00000654ff007816 */ /* 0x000fe80000000000 */
[----:B--2---:R2:W-:Y:S01]  /*4380*/  SYNCS.ARRIVE.TRANS64.RED.A1T0 RZ, [R0+URZ], RZ ;  /* 0x000000ff00ff79a7 */ /* 0x0045e200081004ff */
[----:B---3--:R-:W-:Y:S11]  /*4390*/  LOP3.LUT P4, RZ, R18, 0x1, RZ, 0xc0, !PT ;  /* 0x0000000112ff7812 */ /* 0x008ff6000788c0ff */
[----:B------:R-:W-:Y:S02]  /*43a0*/  @!UPT UIADD3 URZ, UPT, UPT, URZ, URZ, URZ ;  /* 0x000000fffffff290 */ /* 0x000fe4000fffe0ff */
[----:B------:R-:W-:Y:S02]  /*43b0*/  @P4 MOV R11, R16 ;  /* 0x00000010000b4202 */ /* 0x000fe40000000f00 */
[----:B------:R-:W-:Y:S01]  /*43c0*/  @P4 LOP3.LUT R10, R17, 0xffff, RZ, 0xc0, !PT ;  /* 0x0000ffff110a4812 */ /* 0x000fe200078ec0ff */
[----:B--2---:R-:W-:Y:S06]  /*43d0*/  @!P0 BRA `(.L_x_67) ;  /* 0x0000000000a48947 */ /* 0x004fec0003800000 */
[-C--:B-1----:R-:W-:Y:S01]  /*43e0*/  IMAD.HI.U32 R0, R21, R7.reuse, RZ ;  /* 0x0000000715007227 */ /* 0x082fe200078e00ff */
[----:B------:R-:W-:Y:S02]  /*43f0*/  ISETP.NE.AND P0, PT, R6, 0x1, PT ;  /* 0x000000010600780c */ /* 0x000fe40003f05270 */
[----:B------:R-:W-:Y:S01]  /*4400*/  ISETP.NE.AND P2, PT, R60, 0x1, PT ;  /* 0x000000013c00780c */ /* 0x000fe20003f45270 */
[----:B----4-:R-:W-:Y:S01]  /*4410*/  IMAD.HI.U32 R9, R22, R14, RZ ;  /* 0x0000000e16097227 */ /* 0x010fe200078e00ff */
[----:B------:R-:W-:Y:S02]  /*4420*/  SHF.R.U32.HI R0, RZ, R20, R0 ;  /* 0x00000014ff007219 */ /* 0x000fe40000011600 */
[----:B------:R-:W-:Y:S01]  /*4430*/  ISETP.NE.AND P5, PT, R3, 0x1, PT ;  /* 0x000000010300780c */ /* 0x000fe20003fa5270 */
[----:B------:R-:W-:Y:S01]  /*4440*/  IMAD.HI.U32 R13, R10, R7, RZ ;  /* 0x000000070a0d7227 */ /* 0x000fe200078e00ff */
[----:B------:R-:W-:Y:S02]  /*4450*/  SHF.R.U32.HI R9, RZ, R15, R9 ;  /* 0x0000000fff097219 */ /* 0x000fe40000011609 */
[----:B------:R-:W-:Y:S01]  /*4460*/  SEL R0, R21, R0, !P0 ;  /* 0x0000000015007207 */ /* 0x000fe20004000000 */
[----:B------:R-:W-:Y:S01]  /*4470*/  IMAD.HI.U32 R12, R11, R14, RZ ;  /* 0x0000000e0b0c7227 */ /* 0x000fe200078e00ff */
[----:B------:R-:W-:Y:S03]  /*4480*/  SEL R9, R22, R9, !P5 ;  /* 0x0000000916097207 */ /* 0x000fe60006800000 */
[-C--:B------:R-:W-:Y:S01]  /*4490*/  IMAD.HI.U32 R8, R0, R4.reuse, RZ ;  /* 0x0000000400087227 */ /* 0x080fe200078e00ff */
[----:B------:R-:W-:Y:S03]  /*44a0*/  SHF.R.U32.HI R12, RZ, R15, R12 ;  /* 0x0000000fff0c7219 */ /* 0x000fe6000001160c */
[----:B------:R-:W-:Y:S01]  /*44b0*/  IMAD.HI.U32 R2, R9, R4, RZ ;  /* 0x0000000409027227 */ /* 0x000fe200078e00ff */
[-C--:B------:R-:W-:Y:S02]  /*44c0*/  @P2 SHF.R.U32.HI R0, RZ, R5.reuse, R8 ;  /* 0x00000005ff002219 */ /* 0x080fe40000011608 */
[----:B------:R-:W-:Y:S02]  /*44d0*/  SHF.R.U32.HI R8, RZ, R20, R13 ;  /* 0x00000014ff087219 */ /* 0x000fe4000001160d */
[----:B------:R-:W-:Y:S01]  /*44e0*/  @P2 SHF.R.U32.HI R9, RZ, R5, R2 ;  /* 0x00000005ff092219 */ /* 0x000fe20000011602 */
[----:B------:R-:W-:Y:S01]  /*44f0*/  IMAD R0, R60, R0, RZ ;  /* 0x000000003c007224 */ /* 0x000fe200078e02ff */
[----:B------:R-:W-:Y:S02]  /*4500*/  SEL R8, R10, R8, !P0 ;  /* 0x000000080a087207 */ /* 0x000fe40004000000 */
[----:B------:R-:W-:Y:S01]  /*4510*/  SEL R2, R11, R12, !P5 ;  /* 0x0000000c0b027207 */ /* 0x000fe20006800000 */
[----:B------:R-:W-:Y:S01]  /*4520*/  IMAD R12, R60, R9, RZ ;  /* 0x000000093c0c7224 */ /* 0x000fe200078e02ff */
[C---:B------:R-:W-:Y:S01]  /*4530*/  ISETP.GE.AND P0, PT, R8.reuse, R0, PT ;  /* 0x000000000800720c */ /* 0x040fe20003f06270 */
[----:B------:R-:W-:Y:S03]  /*4540*/  IMAD.HI.U32 R0, R8, R4, RZ ;  /* 0x0000000408007227 */ /* 0x000fe600078e00ff */
[----:B------:R-:W-:Y:S02]  /*4550*/  ISETP.GE.OR P0, PT, R2, R12, P0 ;  /* 0x0000000c0200720c */ /* 0x000fe40000706670 */
[-C--:B------:R-:W-:Y:S04]  /*4560*/  SHF.R.U32.HI R0, RZ, R5.reuse, R0 ;  /* 0x00000005ff007219 */ /* 0x080fe80000011600 */
[----:B------:R-:W-:Y:S05]  /*4570*/  SEL R13, R8, R0, !P2 ;  /* 0x00000000080d7207 */ /* 0x000fea0005000000 */
[----:B------:R-:W-:Y:S02]  /*4580*/  IMAD.MOV R12, RZ, RZ, -R13 ;  /* 0x000000ffff0c7224 */ /* 0x000fe400078e0a0d */
[----:B------:R-:W-:Y:S04]  /*4590*/  @!P0 IMAD.HI.U32 R0, R2, R4, RZ ;  /* 0x0000000402008227 */ /* 0x000fe800078e00ff */
[----:B------:R-:W-:Y:S01]  /*45a0*/  IMAD R12, R60, R12, R8 ;  /* 0x0000000c3c0c7224 */ /* 0x000fe200078e0208 */
[----:B------:R-:W-:Y:S04]  /*45b0*/  @!P0 SHF.R.U32.HI R0, RZ, R5, R0 ;  /* 0x00000005ff008219 */ /* 0x000fe80000011600 */
[----:B------:R-:W-:Y:S04]  /*45c0*/  @!P0 SEL R0, R2, R0, !P2 ;  /* 0x0000000002008207 */ /* 0x000fe80005000000 */
[----:B------:R-:W-:Y:S01]  /*45d0*/  @!P0 IADD3 R13, PT, PT, R13, -R0, RZ ;  /* 0x800000000d0d8210 */ /* 0x000fe20007ffe0ff */
[----:B------:R-:W-:Y:S01]  /*45e0*/  @!P0 IMAD R0, R9, R12, R0 ;  /* 0x0000000c09008224 */ /* 0x000fe200078e0200 */
[----:B------:R-:W-:Y:S01]  /*45f0*/  IADD3 R9, PT, PT, -R8, RZ, RZ ;  /* 0x000000ff08097210 */ /* 0x000fe20007ffe1ff */
[--C-:B------:R-:W-:Y:S02]  /*4600*/  IMAD.MOV R12, RZ, RZ, -R2.reuse ;  /* 0x000000ffff0c7224 */ /* 0x100fe400078e0a02 */
[----:B------:R-:W-:Y:S02]  /*4610*/  @!P0 IMAD R8, R13, R60, R2 ;  /* 0x0000003c0d088224 */ /* 0x000fe400078e0202 */
[----:B------:R-:W-:Y:S02]  /*4620*/  @!P0 IMAD.MOV.U32 R2, RZ, RZ, R0 ;  /* 0x000000ffff028224 */ /* 0x000fe400078e0000 */
[----:B------:R-:W-:Y:S02]  /*4630*/  IMAD R11, R3, R12, R11 ;  /* 0x0000000c030b7224 */ /* 0x000fe400078e020b */
[----:B------:R-:W-:Y:S02]  /*4640*/  IMAD R10, R6, R9, R10 ;  /* 0x00000009060a7224 */ /* 0x000fe400078e020a */
[----:B------:R-:W-:Y:S02]  /*4650*/  IMAD R11, R2, R3, R11 ;  /* 0x00000003020b7224 */ /* 0x000fe400078e020b */
[----:B------:R-:W-:Y:S02]  /*4660*/  IMAD R10, R8, R6, R10 ;  /* 0x00000006080a7224 */ /* 0x000fe400078e020a */
.L_x_67:
[----:B------:R-:W-:Y:S05]  /*4670*/  BRA.U UP1, `(.L_x_68) ;  /* 0x0000000101107547 */ /* 0x000fea000b800000 */
[----:B------:R-:W-:Y:S04]  /*4680*/  MOV R2, UR13 ;  /* 0x0000000d00027c02 */ /* 0x000fe80008000f00 */
[----:B------:R-:W-:Y:S04]  /*4690*/  SHF.L.U32 R2, R2, 0x1f, RZ ;  /* 0x0000001f02027819 */ /* 0x000fe800000006ff */
[----:B------:R-:W2:Y:S02]  /*46a0*/  SYNCS.PHASECHK.TRANS64.TRYWAIT P0, [UR4+0x48], R2 ;  /* 0x00004802ff0075a7 */ /* 0x000ea40008001104 */
[----:B--2---:R-:W-:Y:S05]  /*46b0*/  @!P0 BRA `(.L_x_69) ;  /* 0x0000003000f88947 */ /* 0x004fea0003800000 */
.L_x_68:
[----:B------:R-:W-:Y:S05]  /*46c0*/  BRA.U !UP5, `(.L_x_70) ;  /* 0x000000010d347547 */ /* 0x000fea000b800000 */
[----:B------:R-:W-:Y:S01]  /*46d0*/  UPLOP3.LUT UP0, UPT, UPT, UPT, UP4, 0x80, 0x8 ;  /* 0x000000000008789c */ /* 0x000fe20003f0f040 */
[----:B--2---:R-:W-:Y:S02]  /*46e0*/  HFMA2 R0, -RZ, RZ, 0, 5.9604644775390625e-08 ;  /* 0x00000001ff007431 */ /* 0x004fe400000001ff */
[----:B------:R-:W-:Y:S03]  /*46f0*/  IMAD.MOV.U32 R126, RZ, RZ, 0x1 ;  /* 0x00000001ff7e7424 */ /* 0x000fe600078e00ff */
[----:B------:R-:W-:Y:S05]  /*4700*/  PLOP3.LUT P0, PT, PT, PT, UP0, 0x80, 0x8 ;  /* 0x000000000008781c */ /* 0x000fea0003f0f008 */
[----:B------:R-:W2:Y:S01]  /*4710*/  @UP0 LDCU.64 UR6, c[0x0][0x888] ;  /* 0x00011100ff0607ac */ /* 0x000ea20008000a00 */
[----:B------:R-:W-:Y:S07]  /*4720*/  @UP0 UIMAD UR8, UR60, UR22, URZ ;  /* 0x000000163c0802a4 */ /* 0x000fee000f8e02ff */
[----:B------:R-:W-:Y:S01]  /*4730*/  @!P0 PRMT R126, R0, 0x7610, R126 ;  /* 0x00007610007e8816 */ /* 0x000fe2000000007e */
[----:B--2---:R-:W-:Y:S06]  /*4740*/  @UP0 UIMAD.WIDE UR6, UR8, 0x4, UR6 ;  /* 0x00000004080608a5 */ /* 0x004fec000f8e0206 */
[----:B------:R-:W-:Y:S01]  /*4750*/  IMAD.U32 R8, RZ, RZ, UR6 ;  /* 0x00000006ff087e24 */ /* 0x000fe2000f8e00ff */
[----:B------:R-:W-:Y:S04]  /*4760*/  MOV R9, UR7 ;  /* 0x0000000700097c02 */ /* 0x000fe80008000f00 */
[----:B------:R-:W2:Y:S01]  /*4770*/  @!UP0 LDCU UR6, c[0x0][0x880] ;  /* 0x00011000ff0687ac */ /* 0x000ea20008000800 */
[----:B-----5:R3:W5:Y:S02]  /*4780*/  @P0 LDG.E R67, desc[UR46][R8.64] ;  /* 0x0000002e08430981 */ /* 0x020764000c1e1900 */
[----:B--23--:R-:W-:Y:S07]  /*4790*/  @!P0 IMAD.U32 R67, RZ, RZ, UR6 ;  /* 0x00000006ff438e24 */ /* 0x00cfee000f8e00ff */
.L_x_70:
[----:B-----5:R-:W-:Y:S01]  /*47a0*/  @!P3 FSETP.EQ.AND P2, PT, R67, RZ, PT ;  /* 0x000000ff4300b20b */ /* 0x020fe20003f42000 */
[----:B------:R-:W-:Y:S01]  /*47b0*/  @!UPT UIADD3 URZ, UPT, UPT, URZ, URZ, URZ ;  /* 0x000000fffffff290 */ /* 0x000fe2000fffe0ff */
[----:B------:R-:W-:Y:S11]  /*47c0*/  @!P3 BRA `(.L_x_71) ;  /* 0x000000000014b947 */ /* 0x000ff60003800000 */
[----:B------:R-:W-:Y:S02]  /*47d0*/  LOP3.LUT P0, RZ, R126, 0xff, RZ, 0xc0, !PT ;  /* 0x000000ff7eff7812 */ /* 0x000fe4000780c0ff */
[----:B------:R-:W-:Y:S04]  /*47e0*/  PLOP3.LUT P2, PT, PT, PT, UP0, 0x80, 0x8 ;  /* 0x000000000008781c */ /* 0x000fe80003f4f008 */
[----:B------:R-:W-:Y:S07]  /*47f0*/  PLOP3.LUT P2, PT, P2, PT, PT, 0x8, 0x80 ;  /* 0x000000000080781c */ /* 0x000fee000174e170 */
[----:B------:R-:W-:Y:S11]  /*4800*/  @P0 FSETP.EQ.AND P2, PT, R67, RZ, PT ;  /* 0x000000ff4300020b */ /* 0x000ff60003f42000 */
[----:B------:R-:W-:Y:S02]  /*4810*/  @!UPT UIADD3 URZ, UPT, UPT, URZ, URZ, URZ ;  /* 0x000000fffffff290 */ /* 0x000fe4000fffe0ff */
.L_x_71:
[----:B------:R-:W3:Y:S01]  /*4820*/  LDC.64 R8, c[0x0][0xb10] ;  /* 0x0002c400ff087b82 */ /* 0x000ee20000000a00 */
[----:B------:R-:W-:Y:S01]  /*4830*/  ULEA UR6, UR5, UR4, 0x3 ;  /* 0x0000000405067291 */ /* 0x000fe2000f8e18ff */
[----:B------:R-:W-:Y:S01]  /*4840*/  SHF.L.U32 R30, R27, 0x1f, RZ ;  /* 0x0000001f1b1e7819 */ /* 0x000fe200000006ff */
[----:B------:R-:W-:Y:S01]  /*4850*/  VIADD R26, R26, 0x1 ;  /* 0x000000011a1a7836 */ /* 0x000fe20000000000 */
[----:B------:R-:W-:Y:S04]  /*4860*/  @P4 SHF.R.U32.HI R24, RZ, 0x10, R17 ;  /* 0x00000010ff184819 */ /* 0x000fe80000011611 */
[----:B------:R-:W5:Y:S02]  /*4870*/  LDC.64 R12, c[0x0][0xb18] ;  /* 0x0002c600ff0c7b82 */ /* 0x000f640000000a00 */
[----:B------:R-:W1:Y:S01]  /*4880*/  SYNCS.PHASECHK.TRANS64.TRYWAIT P5, [UR6+0x30], R30 ;  /* 0x0000301eff0075a7 */ /* 0x000e6200080a1106 */
[C---:B---3--:R-:W-:Y:S05]  /*4890*/  @!P1 IMAD.HI.U32 R8, R11.reuse, R8, RZ ;  /* 0x000000080b089227 */ /* 0x048fea00078e00ff */
[----:B--2---:R-:W2:Y:S01]  /*48a0*/  @!P1 LDC R0, c[0x0][0xb20] ;  /* 0x0002c800ff009b82 */ /* 0x004ea20000000800 */
[----:B------:R-:W-:Y:S01]  /*48b0*/  @!P1 SHF.R.U32.HI R8, RZ, R9, R8 ;  /* 0x00000009ff089219 */ /* 0x000fe20000011608 */
[----:B-----5:R-:W-:Y:S01]  /*48c0*/  @!P1 IMAD.HI.U32 R13, R10, R13, RZ ;  /* 0x0000000d0a0d9227 */ /* 0x020fe200078e00ff */
[----:B------:R-:W-:Y:S05]  /*48d0*/  @!P1 ISETP.NE.AND P0, PT, R12, 0x1, PT ;  /* 0x000000010c00980c */ /* 0x000fea0003f05270 */
[----:B------:R-:W3:Y:S01]  /*48e0*/  @!P1 LDC R2, c[0x0][0xb0c] ;  /* 0x0002c300ff029b82 */ /* 0x000ee20000000800 */
[----:B--2---:R-:W-:Y:S02]  /*48f0*/  @!P1 SHF.R.U32.HI R0, RZ, R0, R13 ;  /* 0x00000000ff009219 */ /* 0x004fe4000001160d */
[----:B---3--:R-:W-:Y:S02]  /*4900*/  @!P1 ISETP.NE.AND P3, PT, R2, 0x1, PT ;  /* 0x000000010200980c */ /* 0x008fe40003f65270 */
[----:B------:R-:W-:Y:S02]  /*4910*/  @!P1 SEL R9, R10, R0, !P0 ;  /* 0x000000000a099207 */ /* 0x000fe40004000000 */
[----:B------:R-:W-:Y:S02]  /*4920*/  ELECT P0, URZ, PT ;  /* 0x0000000000ff782f */ /* 0x000fe40003800000 */
[----:B------:R-:W-:Y:S05]  /*4930*/  @!P1 SEL R8, R11, R8, !P3 ;  /* 0x000000080b089207 */ /* 0x000fea0005800000 */
[----:B------:R-:W-:Y:S02]  /*4940*/  @!P1 IMAD.IADD R0, R9, 0x1, -R8 ;  /* 0x0000000109009824 */ /* 0x000fe400078e0a08 */
[----:B------:R-:W-:Y:S02]  /*4950*/  @!P1 IMAD.IADD R8, R8, 0x1, -R9 ;  /* 0x0000000108089824 */ /* 0x000fe400078e0a09 */
[----:B------:R-:W-:Y:S02]  /*4960*/  @!P1 IMAD R11, R0, R2, R11 ;  /* 0x00000002000b9224 */ /* 0x000fe400078e020b */
[----:B------:R-:W-:Y:S01]  /*4970*/  @!P1 IMAD R10, R8, R12, R10 ;  /* 0x0000000c080a9224 */ /* 0x000fe200078e020a */
[----:B-1----:R-:W-:Y:S06]  /*4980*/  @!P5 BRA `(.L_x_72) ;  /* 0x00000030005cd947 */ /* 0x002fec0003800000 */
.L_x_128:
[----:B------:R-:W-:Y:S01]  /*4990*/  UIADD3 UR25, UPT, UPT, UR6, 0x20, URZ ;  /* 0x0000002006197890 */ /* 0x000fe2000fffe0ff */
[----:B------:R-:W-:Y:S01]  /*49a0*/  PLOP3.LUT P0, PT, P2, P0, PT, 0xf2, 0x2f ;  /* 0x00000000002f781c */ /* 0x000fe20001701e72 */
[----:B------:R-:W-:Y:S01]  /*49b0*/  UMOV UR30, 0x0 ;  /* 0x00000000001e7882 */ /* 0x000fe20000000000 */
[----:B------:R-:W-:Y:S01]  /*49c0*/  UMOV UR31, 0x10000000 ;  /* 0x10000000001f7882 */ /* 0x000fe20000000000 */
[----:B------:R-:W-:Y:S01]  /*49d0*/  UMOV UR28, UR60 ;  /* 0x0000003c001c7c82 */ /* 0x000fe20008000000 */
[----:B------:R-:W-:Y:S01]  /*49e0*/  UMOV UR20, UR60 ;  /* 0x0000003c00147c82 */ /* 0x000fe20008000000 */
[----:B------:R-:W-:Y:S01]  /*49f0*/  UMOV UR12, UR60 ;  /* 0x0000003c000c7c82 */ /* 0x000fe20008000000 */
[----:B------:R-:W-:Y:S01]  /*4a00*/  UMOV UR17, UR25 ;  /* 0x0000001900117c82 */ /* 0x000fe20008000000 */
[----:B------:R-:W-:Y:S01]  /*4a10*/  UMOV UR9, UR25 ;  /* 0x0000001900097c82 */ /* 0x000fe20008000000 */
[----:B------:R-:W-:Y:S05]  /*4a20*/  @P4 R2UR UR60, R24 ;  /* 0x00000000183c42ca */ /* 0x000fea00000e0000 */
[----:B------:R-:W-:Y:S01]  /*4a30*/  @!P0 IADD3 R2, P2, PT, R28, 0x580, RZ ;  /* 0x000005801c028810 */ /* 0x000fe20007f5e0ff */
[----:B------:R-:W-:Y:S01]  /*4a40*/  @!P0 IMAD R124, R124, 0x30, RZ ;  /* 0x000000307c7c8824 */ /* 0x000fe200078e02ff */
[----:B------:R-:W-:Y:S01]  /*4a50*/  VOTEU.ALL UP3, P0 ;  /* 0x0000000000ff7886 */ /* 0x000fe20000060000 */
[----:B------:R-:W-:Y:S01]  /*4a60*/  VOTEU.ALL UP2, P0 ;  /* 0x0000000000ff7886 */ /* 0x000fe20000040000 */
[----:B------:R-:W-:Y:S01]  /*4a70*/  @!P0 R2UR UR8, R2 ;  /* 0x00000000020882ca */ /* 0x000fe200000e0000 */
[----:B-1----:R-:W-:Y:S01]  /*4a80*/  @!P0 IMAD.X R0, RZ, RZ, R29, P2 ;  /* 0x000000ffff008224 */ /* 0x002fe200010e061d */
[----:B------:R-:W-:Y:S01]  /*4a90*/  @!P0 R2UR UR26, R124 ;  /* 0x000000007c1a82ca */ /* 0x000fe200000e0000 */
[----:B------:R-:W-:Y:S01]  /*4aa0*/  @!P0 IMAD.SHL.U32 R125, R125, 0x80, RZ ;  /* 0x000000807d7d8824 */ /* 0x000fe200078e00ff */
[----:B------:R-:W-:Y:S01]  /*4ab0*/  VOTEU.ALL UP1, P0 ;  /* 0x0000000000ff7886 */ /* 0x000fe20000020000 */
[----:B------:R-:W-:Y:S01]  /*4ac0*/  IMAD.IADD R124, R10, 0x1, R122 ;  /* 0x000000010a7c7824 */ /* 0x000fe200078e027a */
[----:B------:R-:W-:Y:S02]  /*4ad0*/  @!P0 R2UR UR7, R0 ;  /* 0x00000000000782ca */ /* 0x000fe400000e0000 */
[----:B------:R-:W-:Y:S01]  /*4ae0*/  @!P0 R2UR UR27, R125 ;  /* 0x000000007d1b82ca */ /* 0x000fe200000e0000 */
[----:B------:R-:W-:Y:S04]  /*4af0*/  IMAD.IADD R125, R11, 0x1, R123 ;  /* 0x000000010b7d7824 */ /* 0x000fe800078e027b */
[----:B------:R-:W-:Y:S01]  /*4b00*/  IMAD.U32 R8, RZ, RZ, UR8 ;  /* 0x00000008ff087e24 */ /* 0x000fe2000f8e00ff */
[----:B------:R-:W-:Y:S02]  /*4b10*/  @!UP1 UIMAD UR8, UR5, 0x3000, UR4 ;  /* 0x00003000050898a4 */ /* 0x000fe4000f8e0204 */
[----:B------:R-:W-:Y:S02]  /*4b20*/  @!UP1 UIADD3 UR18, UPT, UPT, UR26, 0x10, URZ ;  /* 0x000000101a129890 */ /* 0x000fe4000fffe0ff */
[----:B------:R-:W-:Y:S01]  /*4b30*/  @!P0 R2UR UR14, R8 ;  /* 0x00000000080e82ca */ /* 0x000fe200000e0000 */
[----:B------:R-:W-:Y:S01]  /*4b40*/  IMAD.U32 R9, RZ, RZ, UR7 ;  /* 0x00000007ff097e24 */ /* 0x000fe2000f8e00ff */
[----:B------:R-:W-:Y:S02]  /*4b50*/  @!UP1 UIADD3 UR24, UPT, UPT, UR8, 0x200, URZ ;  /* 0x0000020008189890 */ /* 0x000fe4000fffe0ff */
[----:B------:R-:W-:Y:S02]  /*4b60*/  @!UP1 UIADD3 UR16, UPT, UPT, UR8, 0x1200, URZ ;  /* 0x0000120008109890 */ /* 0x000fe4000fffe0ff */
[----:B------:R-:W-:Y:S01]  /*4b70*/  @!P0 R2UR UR15, R9 ;  /* 0x00000000090f82ca */ /* 0x000fe200000e0000 */
[----:B------:R-:W-:Y:S01]  /*4b80*/  UMOV UR19, UR27 ;  /* 0x0000001b00137c82 */ /* 0x000fe20008000000 */
[----:B------:R-:W-:Y:S02]  /*4b90*/  @!UP1 UIADD3 UR10, UPT, UPT, UR26, 0x20, URZ ;  /* 0x000000201a0a9890 */ /* 0x000fe4000fffe0ff */
[----:B------:R-:W-:Y:S01]  /*4ba0*/  @!UP1 UIADD3 UR8, UPT, UPT, UR8, 0x2200, URZ ;  /* 0x0000220008089890 */ /* 0x000fe2000fffe0ff */
[----:B------:R-:W-:Y:S01]  /*4bb0*/  VOTEU.ALL UP1, P0 ;  /* 0x0000000000ff7886 */ /* 0x000fe20000020000 */
[----:B------:R-:W-:Y:S01]  /*4bc0*/  UMOV UR11, UR27 ;  /* 0x0000001b000b7c82 */ /* 0x000fe20008000000 */
[----:B------:R-:W-:Y:S02]  /*4bd0*/  UPRMT UR7, UR37, 0x654, UR25 ;  /* 0x0000065425077896 */ /* 0x000fe40008000019 */
[----:B------:R-:W-:Y:S04]  /*4be0*/  UIADD3 UR5, UPT, UPT, UR5, 0x1, URZ ;  /* 0x0000000105057890 */ /* 0x000fe8000fffe0ff */
[----:B------:R2:W-:Y:S01]  /*4bf0*/  @!UP3 UTMALDG.3D [UR24], [UR14], desc[UR30] ;  /* 0x00001e180e00b5b4 */ /* 0x0005e20008011000 */
[----:B------:R2:W-:Y:S01]  /*4c00*/  @!UP2 UTMALDG.3D [UR16], [UR14], desc[UR30] ;  /* 0x00001e100e00a5b4 */ /* 0x0005e20008011000 */
[----:B------:R2:W-:Y:S01]  /*4c10*/  @!UP1 UTMALDG.3D [UR8], [UR14], desc[UR30] ;  /* 0x00001e080e0095b4 */ /* 0x0005e20008011000 */
[----:B------:R2:W-:Y:S01]  /*4c20*/  @!P0 SYNCS.ARRIVE.TRANS64.RED.A0TR RZ, [UR6+0x20], R23 ;  /* 0x00002017ffff89a7 */ /* 0x0005e20008300406 */
[C---:B------:R-:W-:Y:S01]  /*4c30*/  ISETP.NE.AND P0, PT, R26.reuse, 0x2, PT ;  /* 0x000000021a00780c */ /* 0x040fe20003f05270 */
[----:B------:R-:W-:Y:S03]  /*4c40*/  UISETP.NE.AND UP1, UPT, UR5, 0x2, UPT ;  /* 0x000000020500788c */ /* 0x000fe6000bf25270 */
[----:B------:R-:W-:Y:S01]  /*4c50*/  SEL R0, RZ, 0x1, P0 ;  /* 0x00000001ff007807 */ /* 0x000fe20000000000 */
[----:B------:R-:W-:Y:S01]  /*4c60*/  USEL UR6, URZ, 0x1, UP1 ;  /* 0x00000001ff067887 */ /* 0x000fe20008800000 */
[----:B------:R-:W-:Y:S01]  /*4c70*/  SEL R26, R26, RZ, P0 ;  /* 0x000000ff1a1a7207 */ /* 0x000fe20000000000 */
[----:B------:R-:W-:Y:S01]  /*4c80*/  USEL UR5, UR5, URZ, UP1 ;  /* 0x000000ff05057287 */ /* 0x000fe20008800000 */
[----:B------:R-:W-:Y:S01]  /*4c90*/  LOP3.LUT R25, R25, R0, RZ, 0x3c, !PT ;  /* 0x0000000019197212 */ /* 0x000fe200078e3cff */
[----:B------:R-:W-:Y:S02]  /*4ca0*/  UPLOP3.LUT UP1, UPT, UPT, UPT, UPT, 0x80, 0x8 ;  /* 0x000000000008789c */ /* 0x000fe40003f2f070 */
[----:B------:R-:W-:Y:S01]  /*4cb0*/  LOP3.LUT R27, R27, UR6, RZ, 0x3c, !PT ;  /* 0x000000061b1b7c12 */ /* 0x000fe2000f8e3cff */
[----:B------:R-:W-:Y:S01]  /*4cc0*/  SYNCS.ARRIVE.TRANS64.RED.A1T0 RZ, [UR7], RZ ;  /* 0x000000ffffff79a7 */ /* 0x000fe20008100407 */
[----:B------:R-:W-:Y:S07]  /*4cd0*/  @P4 BRA `(.L_x_73) ;  /* 0xfffffff400644947 */ /* 0x000fee000383ffff */
[----:B------:R-:W-:Y:S01]  /*4ce0*/  UIADD3 UR6, UPT, UPT, UR4, 0x30, URZ ;  /* 0x0000003004067890 */ /* 0x000fe2000fffe0ff */
[----:B------:R-:W-:-:S03]  /*4cf0*/  SHF.L.U32 R2, R27, 0x1f, RZ ;  /* 0x0000001f1b027819 */ /* 0x000fc600000006ff */
[----:B------:R-:W-:-:S09]  /*4d00*/  ULEA UR4, UR5, UR6, 0x3 ;  /* 0x0000000605047291 */ /* 0x000fd2000f8e18ff */
[----:B------:R-:W1:Y:S02]  /*4d10*/  SYNCS.PHASECHK.TRANS64.TRYWAIT P0, [UR4], R2 ;  /* 0x00000002ff0075a7 */ /* 0x000e640008001104 */
[----:B-1----:R-:W-:Y:S05]  /*4d20*/  @!P0 BRA `(.L_x_74) ;  /* 0x0000002c008c8947 */ /* 0x002fea0003800000 */
.L_x_130:
[----:B------:R-:W-:-:S04]  /*4d30*/  UIADD3 UR4, UPT, UPT, UR5, 0x1, URZ ;  /* 0x0000000105047890 */ /* 0x000fc8000fffe0ff */
[----:B------:R-:W-:-:S04]  /*4d40*/  UISETP.NE.AND UP0, UPT, UR4, 0x2, UPT ;  /* 0x000000020400788c */ /* 0x000fc8000bf05270 */
[----:B------:R-:W-:Y:S02]  /*4d50*/  USEL UR5, URZ, 0x1, UP0 ;  /* 0x00000001ff057887 */ /* 0x000fe40008000000 */
[----:B------:R-:W-:-:S04]  /*4d60*/  USEL UR4, UR4, URZ, UP0 ;  /* 0x000000ff04047287 */ /* 0x000fc80008000000 */
[----:B------:R-:W-:Y:S01]  /*4d70*/  ULEA UR4, UR4, UR6, 0x3 ;  /* 0x0000000604047291 */ /* 0x000fe2000f8e18ff */
[----:B-1----:R-:W-:-:S04]  /*4d80*/  LOP3.LUT R2, R27, UR5, RZ, 0x3c, !PT ;  /* 0x000000051b027c12 */ /* 0x002fc8000f8e3cff */
[----:B------:R-:W-:Y:S01]  /*4d90*/  SHF.L.U32 R2, R2, 0x1f, RZ ;  /* 0x0000001f02027819 */ /* 0x000fe200000006ff */
[----:B------:R-:W-:-:S07]  /*4da0*/  IMAD.U32 R0, RZ, RZ, UR4 ;  /* 0x00000004ff007e24 */ /* 0x000fce000f8e00ff */
.L_x_75:
[----:B-1----:R1:W3:Y:S02]  /*4db0*/  SYNCS.PHASECHK.TRANS64.TRYWAIT P0, [R0+URZ], R2 ;  /* 0x00000002000075a7 */ /* 0x0022e400080011ff */
[----:B---3--:R-:W-:Y:S05]  /*4dc0*/  @!P0 NANOSLEEP.SYNCS 0x989680 ;  /* 0x009896800000895d */ /* 0x008fea0003900000 */
[----:B------:R-:W3:Y:S02]  /*4dd0*/  @!P0 SYNCS.PHASECHK.TRANS64 P0, [R0+URZ], R2 ;  /* 0x00000002000085a7 */ /* 0x000ee400080010ff */
[----:B--23--:R-:W-:Y:S05]  /*4de0*/  @P0 EXIT ;  /* 0x000000000000094d */ /* 0x00cfea0003800000 */
[----:B------:R-:W-:Y:S05]  /*4df0*/  BRA `(.L_x_75) ;  /* 0xfffffffc00ec7947 */ /* 0x000fea000383ffff */
.L_x_65:
[----:B------:R-:W-:-:S06]  /*4e00*/  UISETP.GE.AND UP1, UPT, UR10, 0x4, UPT ;  /* 0x000000040a00788c */ /* 0x000fcc000bf26270 */
[----:B------:R-:W-:-:S13]  /*4e10*/  PLOP3.LUT P0, PT, PT, PT, UP1, 0x80, 0x8 ;  /* 0x000000000008781c */ /* 0x000fda0003f0f018 */
[----:B------:R-:W-:Y:S05]  /*4e20*/  @!P0 EXIT ;  /* 0x000000000000894d */ /* 0x000fea0003800000 */
[----:B------:R-:W-:Y:S01]  /*4e30*/  BAR.SYNC.DEFER_BLOCKING 0x6, 0xa0 ;  /* 0x0182800000007b1d */ /* 0x000fe20000010000 */
[C---:B------:R-:W-:Y:S02]  /*4e40*/  IMAD.SHL.U32 R2, R138.reuse, 0x10, RZ ;  /* 0x000000108a027824 */ /* 0x040fe400078e00ff */
[----:B------:R-:W-:Y:S02]  /*4e50*/  HFMA2 R137, -RZ, RZ, 0, 5.9604644775390625e-08 ;  /* 0x00000001ff897431 */ /* 0x000fe400000001ff */
[C---:B------:R-:W-:Y:S01]  /*4e60*/  IMAD.U32 R22, R138.reuse, 0x10000, RZ ;  /* 0x000100008a167824 */ /* 0x040fe200078e00ff */
[----:B------:R-:W-:Y:S01]  /*4e70*/  MOV R141, RZ ;  /* 0x000000ff008d7202 */ /* 0x000fe20000000f00 */
[----:B------:R-:W-:Y:S01]  /*4e80*/  IMAD.SHL.U32 R130, R138, 0x2, RZ ;  /* 0x000000028a827824 */ /* 0x000fe200078e00ff */
[----:B------:R-:W-:Y:S01]  /*4e90*/  UMOV UR36, 0x400 ;  /* 0x0000040000247882 */ /* 0x000fe20000000000 */
[----:B------:R-:W1:Y:S01]  /*4ea0*/  LDC R129, c[0x0][0x370] ;  /* 0x0000dc00ff817b82 */ /* 0x000e620000000800 */
[----:B------:R-:W-:Y:S01]  /*4eb0*/  ULEA UR36, UR37, UR36, 0x18 ;  /* 0x0000002425247291 */ /* 0x000fe2000f8ec0ff */
[----:B------:R-:W-:Y:S01]  /*4ec0*/  LOP3.LUT P0, R3, R2, 0x40, RZ, 0xc0, !PT ;  /* 0x0000004002037812 */ /* 0x000fe2000780c0ff */
[----:B------:R-:W-:Y:S01]  /*4ed0*/  IMAD.MOV.U32 R66, RZ, RZ, RZ ;  /* 0x000000ffff427224 */ /* 0x000fe200078e00ff */
[----:B------:R-:W-:Y:S01]  /*4ee0*/  LOP3.LUT R22, R22, 0x600000, RZ, 0xc0, !PT ;  /* 0x0060000016167812 */ /* 0x000fe200078ec0ff */
[----:B------:R-:W-:Y:S01]  /*4ef0*/  IMAD.MOV.U32 R136, RZ, RZ, RZ ;  /* 0x000000ffff887224 */ /* 0x000fe200078e00ff */
[----:B------:R-:W-:-:S02]  /*4f00*/  LOP3.LUT R130, R3, 0x8, R130, 0xf8, !PT ;  /* 0x0000000803827812 */ /* 0x000fc400078ef882 */
[----:B------:R-:W-:Y:S01]  /*4f10*/  CS2R R134, SRZ ;  /* 0x0000000000867805 */ /* 0x000fe2000001ff00 */
[----:B------:R-:W2:Y:S01]  /*4f20*/  LDC R62, c[0x0][0xb0c] ;  /* 0x0002c300ff3e7b82 */ /* 0x000ea20000000800 */
[----:B------:R-:W-:Y:S01]  /*4f30*/  P2R R132, PR, RZ, 0x1 ;  /* 0x00000001ff847803 */ /* 0x000fe20000000000 */
[----:B------:R-:W4:Y:S01]  /*4f40*/  LDCU.64 UR44, c[0x0][0x348] ;  /* 0x00006900ff2c77ac */ /* 0x000f220008000a00 */
[----:B------:R-:W-:Y:S02]  /*4f50*/  LOP3.LUT R130, R130, 0x7b0, R2, 0xf8, !PT ;  /* 0x000007b082827812 */ /* 0x000fe400078ef802 */
[----:B------:R-:W-:Y:S01]  /*4f60*/  LOP3.LUT R138, R138, 0x60, RZ, 0xc0, !PT ;  /* 0x000000608a8a7812 */ /* 0x000fe200078ec0ff */
[----:B------:R-:W1:Y:S02]  /*4f70*/  LDCU.64 UR42, c[0x0][0x888] ;  /* 0x00011100ff2a77ac */ /* 0x000e640008000a00 */
[----:B------:R-:W1:Y:S01]  /*4f80*/  LDC R127, c[0x0][0xb20] ;  /* 0x0002c800ff7f7b82 */ /* 0x000e620000000800 */
[----:B------:R-:W3:Y:S01]  /*4f90*/  LDS R0, [UR36+0x100] ;  /* 0x00010024ff007984 */ /* 0x000ee20008000800 */
[----:B------:R-:W-:Y:S01]  /*4fa0*/  UIADD3 UR41, UPT, UPT, UR36, 0x200, URZ ;  /* 0x0000020024297890 */ /* 0x000fe2000fffe0ff */
[----:B------:R-:W-:Y:S01]  /*4fb0*/  UMOV UR38, URZ ;  /* 0x000000ff00267c82 */ /* 0x000fe20008000000 */
[----:B------:R-:W-:-:S04]  /*4fc0*/  UMOV UR39, URZ ;  /* 0x000000ff00277c82 */ /* 0x000fc80008000000 */
[----:B------:R-:W1:Y:S08]  /*4fd0*/  LDC R61, c[0x0][0xb30] ;  /* 0x0002cc00ff3d7b82 */ /* 0x000e700000000800 */
[----:B------:R-:W1:Y:S08]  /*4fe0*/  LDC.64 R120, c[0x0][0xb10] ;  /* 0x0002c400ff787b82 */ /* 0x000e700000000a00 */
[----:B------:R-:W1:Y:S08]  /*4ff0*/  LDC.64 R58, c[0x0][0xb18] ;  /* 0x0002c600ff3a7b82 */ /* 0x000e700000000a00 */
[----:B------:R-:W1:Y:S08]  /*5000*/  LDC.64 R116, c[0x0][0x888] ;  /* 0x00022200ff747b82 */ /* 0x000e700000000a00 */
[----:B------:R-:W1:Y:S01]  /*5010*/  LDC.64 R56, c[0x0][0xb28] ;  /* 0x0002ca00ff387b82 */ /* 0x000e620000000a00 */
[----:B---3--:R-:W-:-:S07]  /*5020*/  IMAD.IADD R22, R0, 0x1, R22 ;  /* 0x0000000100167824 */ /* 0x008fce00078e0216 */
[----:B------:R-:W3:Y:S08]  /*5030*/  LDC.64 R118, c[0x0][0x890] ;  /* 0x00022400ff767b82 */ /* 0x000ef00000000a00 */
[----:B------:R-:W1:Y:S08]  /*5040*/  LDC.64 R114, c[0x0][0x8b0] ;  /* 0x00022c00ff727b82 */ /* 0x000e700000000a00 */
[----:B------:R-:W1:Y:S08]  /*5050*/  LDC.64 R112, c[0x0][0x8a8] ;  /* 0x00022a00ff707b82 */ /* 0x000e700000000a00 */
[----:B--2-4-:R-:W1:Y:S02]  /*5060*/  LDC R128, c[0x0][0x374] ;  /* 0x0000dd00ff807b82 */ /* 0x014e640000000800 */
.L_x_97:
[----:B------:R-:W-:Y:S02]  /*5070*/  LEA R0, R141, UR36, 0x3 ;  /* 0x000000248d007c11 */ /* 0x000fe4000f8e18ff */
[----:B------:R-:W-:Y:S02]  /*5080*/  SHF.L.U32 R2, R135, 0x1f, RZ ;  /* 0x0000001f87027819 */ /* 0x000fe400000006ff */
[----:B------:R-:W-:Y:S02]  /*5090*/  LEA R16, R141, UR36, 0x4 ;  /* 0x000000248d107c11 */ /* 0x000fe4000f8e20ff */
[----:B------:R-:W2:Y:S02]  /*50a0*/  SYNCS.PHASECHK.TRANS64.TRYWAIT P0, [R0+URZ+0x50], R2 ;  /* 0x00005002000075a7 */ /* 0x000ea400080011ff */
[----:B-12---:R-:W-:Y:S05]  /*50b0*/  @!P0 BRA `(.L_x_76) ;  /* 0x0000002800c08947 */ /* 0x006fea0003800000 */
.L_x_131:
[----:B------:R-:W4:Y:S01]  /*50c0*/  LDC.64 R10, c[0x0][0xb10] ;  /* 0x0002c400ff0a7b82 */ /* 0x000f220000000a00 */
[----:B------:R-:W3:Y:S01]  /*50d0*/  LDS.128 R16, [R16+0xe0] ;  /* 0x0000e00010107984 */ /* 0x000ee20000000c00 */
[----:B-1----:R-:W-:Y:S01]  /*50e0*/  ISETP.NE.AND P1, PT, R61, 0x1, PT ;  /* 0x000000013d00780c */ /* 0x002fe20003f25270 */
[----:B--2---:R-:W-:Y:S01]  /*50f0*/  VIADD R0, R0, 0x60 ;  /* 0x0000006000007836 */ /* 0x004fe20000000000 */
[----:B------:R-:W-:Y:S04]  /*5100*/  ISETP.GE.AND P0, PT, R60, 0x1, PT ;  /* 0x000000013c00780c */ /* 0x000fe80003f06270 */
[----:B------:R-:W1:Y:S01]  /*5110*/  LDC.64 R8, c[0x0][0xb18] ;  /* 0x0002c600ff087b82 */ /* 0x000e620000000a00 */
[----:B------:R-:W-:Y:S01]  /*5120*/  PRMT R0, RZ, 0x654, R0 ;  /* 0x00000654ff007816 */ /* 0x000fe20000000000 */
[----:B------:R-:W-:Y:S01]  /*5130*/  @!PT LDS RZ, [RZ] ;  /* 0x00000000fffff984 */ /* 0x000fe20000000800 */
[----:B------:R-:W-:Y:S01]  /*5140*/  @!PT LDS RZ, [RZ] ;  /* 0x00000000fffff984 */ /* 0x000fe20000000800 */
[----:B------:R-:W-:Y:S01]  /*5150*/  @!PT LDS RZ, [RZ] ;  /* 0x00000000fffff984 */ /* 0x000fe20000000800 */
[----:B------:R-:W-:Y:S01]  /*5160*/  @!PT LDS RZ, [RZ] ;  /* 0x00000000fffff984 */ /* 0x000fe20000000800 */
[----:B------:R2:W-:Y:S06]  /*5170*/  MEMBAR.ALL.CTA ;  /* 0x0000000000007992 */ /* 0x0005ec0000008000 */
[----:B--2---:R-:W2:Y:S01]  /*5180*/  FENCE.VIEW.ASYNC.S ;  /* 0x00000000000073c6 */ /* 0x004ea20000000000 */
[----:B------:R-:W1:Y:S08]  /*5190*/  @!P1 LDC R12, c[0x0][0xb20] ;  /* 0x0002c800ff0c9b82 */ /* 0x000e700000000800 */
[----:B------:R-:W1:Y:S01]  /*51a0*/  @!P1 LDC R7, c[0x0][0xb0c] ;  /* 0x0002c300ff079b82 */ /* 0x000e620000000800 */
[----:B--2---:R2:W-:Y:S01]  /*51b0*/  SYNCS.ARRIVE.TRANS64.RED.A1T0 RZ, [R0+URZ], RZ ;  /* 0x000000ff00ff79a7 */ /* 0x0045e200081004ff */
[----:B---3--:R-:W-:Y:S04]  /*51c0*/  LOP3.LUT P4, RZ, R18, 0x1, RZ, 0xc0, !PT ;  /* 0x0000000112ff7812 */ /* 0x008fe8000788c0ff */
[----:B------:R-:W-:Y:S09]  /*51d0*/  P2R R139, PR, RZ, 0x10 ;  /* 0x00000010ff8b7803 */ /* 0x000ff20000000000 */
[----:B------:R-:W-:Y:S02]  /*51e0*/  @P4 MOV R64, R16 ;  /* 0x0000001000404202 */ /* 0x000fe40000000f00 */
[----:B------:R-:W-:Y:S01]  /*51f0*/  @P4 LOP3.LUT R63, R17, 0xffff, RZ, 0xc0, !PT ;  /* 0x0000ffff113f4812 */ /* 0x000fe200078ec0ff */
[----:B--2-4-:R-:W-:Y:S06]  /*5200*/  @!P0 BRA `(.L_x_77) ;  /* 0x0000000000a48947 */ /* 0x014fec0003800000 */
[----:B------:R-:W-:Y:S01]  /*5210*/  IMAD.HI.U32 R0, R128, R59, RZ ;  /* 0x0000003b80007227 */ /* 0x000fe200078e00ff */
[----:B------:R-:W-:Y:S02]  /*5220*/  ISETP.NE.AND P0, PT, R58, 0x1, PT ;  /* 0x000000013a00780c */ /* 0x000fe40003f05270 */
[----:B------:R-:W-:Y:S01]  /*5230*/  ISETP.NE.AND P2, PT, R60, 0x1, PT ;  /* 0x000000013c00780c */ /* 0x000fe20003f45270 */
[----:B------:R-:W-:Y:S01]  /*5240*/  IMAD.HI.U32 R4, R129, R120, RZ ;  /* 0x0000007881047227 */ /* 0x000fe200078e00ff */
[----:B------:R-:W-:Y:S02]  /*5250*/  SHF.R.U32.HI R0, RZ, R127, R0 ;  /* 0x0000007fff007219 */ /* 0x000fe40000011600 */
[----:B------:R-:W-:Y:S01]  /*5260*/  ISETP.NE.AND P3, PT, R62, 0x1, PT ;  /* 0x000000013e00780c */ /* 0x000fe20003f65270 */
[----:B------:R-:W-:Y:S01]  /*5270*/  IMAD.HI.U32 R6, R63, R59, RZ ;  /* 0x0000003b3f067227 */ /* 0x000fe200078e00ff */
[-C--:B------:R-:W-:Y:S02]  /*5280*/  SHF.R.U32.HI R4, RZ, R121.reuse, R4 ;  /* 0x00000079ff047219 */ /* 0x080fe40000011604 */
[----:B------:R-:W-:Y:S01]  /*5290*/  SEL R0, R128, R0, !P0 ;  /* 0x0000000080007207 */ /* 0x000fe20004000000 */
[----:B------:R-:W-:Y:S01]  /*52a0*/  IMAD.HI.U32 R5, R64, R120, RZ ;  /* 0x0000007840057227 */ /* 0x000fe200078e00ff */
[----:B------:R-:W-:Y:S03]  /*52b0*/  SEL R4, R129, R4, !P3 ;  /* 0x0000000481047207 */ /* 0x000fe60005800000 */
[-C--:B------:R-:W-:Y:S01]  /*52c0*/  IMAD.HI.U32 R3, R0, R56.reuse, RZ ;  /* 0x0000003800037227 */ /* 0x080fe200078e00ff */
[----:B------:R-:W-:Y:S03]  /*52d0*/  SHF.R.U32.HI R5, RZ, R121, R5 ;  /* 0x00000079ff057219 */ /* 0x000fe60000011605 */
[----:B------:R-:W-:Y:S01]  /*52e0*/  IMAD.HI.U32 R2, R4, R56, RZ ;  /* 0x0000003804027227 */ /* 0x000fe200078e00ff */
[----:B------:R-:W-:Y:S02]  /*52f0*/  @P2 SHF.R.U32.HI R0, RZ, R57, R3 ;  /* 0x00000039ff002219 */ /* 0x000fe40000011603 */
[----:B------:R-:W-:Y:S02]  /*5300*/  SHF.R.U32.HI R3, RZ, R127, R6 ;  /* 0x0000007fff037219 */ /* 0x000fe40000011606 */
[----:B------:R-:W-:Y:S01]  /*5310*/  @P2 SHF.R.U32.HI R4, RZ, R57, R2 ;  /* 0x00000039ff042219 */ /* 0x000fe20000011602 */
[----:B------:R-:W-:Y:S01]  /*5320*/  IMAD R0, R60, R0, RZ ;  /* 0x000000003c007224 */ /* 0x000fe200078e02ff */
[----:B------:R-:W-:Y:S02]  /*5330*/  SEL R3, R63, R3, !P0 ;  /* 0x000000033f037207 */ /* 0x000fe40004000000 */
[----:B------:R-:W-:Y:S01]  /*5340*/  SEL R2, R64, R5, !P3 ;  /* 0x0000000540027207 */ /* 0x000fe20005800000 */
[----:B------:R-:W-:Y:S01]  /*5350*/  IMAD R5, R60, R4, RZ ;  /* 0x000000043c057224 */ /* 0x000fe200078e02ff */
[C---:B------:R-:W-:Y:S01]  /*5360*/  ISETP.GE.AND P0, PT, R3.reuse, R0, PT ;  /* 0x000000000300720c */ /* 0x040fe20003f06270 */
[C---:B------:R-:W-:Y:S03]  /*5370*/  IMAD.HI.U32 R0, R3.reuse, R56, RZ ;  /* 0x0000003803007227 */ /* 0x040fe600078e00ff */
[C---:B------:R-:W-:Y:S02]  /*5380*/  ISETP.GE.OR P0, PT, R2.reuse, R5, P0 ;  /* 0x000000050200720c */ /* 0x040fe40000706670 */
[----:B------:R-:W-:Y:S04]  /*5390*/  SHF.R.U32.HI R0, RZ, R57, R0 ;  /* 0x00000039ff007219 */ /* 0x000fe80000011600 */
[C---:B------:R-:W-:Y:S05]  /*53a0*/  SEL R6, R3.reuse, R0, !P2 ;  /* 0x0000000003067207 */ /* 0x040fea0005000000 */
        /* <DEDUP_REMOVED lines=14> */
[----:B------:R-:W-:Y:S07]  /*5490*/  IMAD R63, R3, R58, R63 ;  /* 0x0000003a033f7224 */ /* 0x000fee00078e023f */
.L_x_77:
[----:B------:R-:W-:Y:S01]  /*54a0*/  @!P1 IMAD.HI.U32 R0, R64, R10, RZ ;  /* 0x0000000a40009227 */ /* 0x000fe200078e00ff */
[----:B-1----:R-:W-:Y:S01]  /*54b0*/  @!P1 ISETP.NE.AND P0, PT, R8, 0x1, PT ;  /* 0x000000010800980c */ /* 0x002fe20003f05270 */
[----:B------:R-:W-:Y:S01]  /*54c0*/  ULOP3.LUT UP0, URZ, UR41, 0x90, URZ, 0xc0, !UPT ;  /* 0x0000009029ff7892 */ /* 0x000fe2000f80c0ff */
[----:B------:R-:W-:Y:S01]  /*54d0*/  @!P1 ISETP.NE.AND P2, PT, R7, 0x1, PT ;  /* 0x000000010700980c */ /* 0x000fe20003f45270 */
[----:B------:R-:W-:Y:S01]  /*54e0*/  @!P1 IMAD.HI.U32 R2, R63, R9, RZ ;  /* 0x000000093f029227 */ /* 0x000fe200078e00ff */
[----:B------:R-:W-:Y:S02]  /*54f0*/  @!P1 SHF.R.U32.HI R0, RZ, R11, R0 ;  /* 0x0000000bff009219 */ /* 0x000fe40000011600 */
[----:B------:R-:W-:Y:S01]  /*5500*/  @P4 SHF.R.U32.HI R133, RZ, 0x10, R17 ;  /* 0x00000010ff854819 */ /* 0x000fe20000011611 */
[----:B------:R-:W-:Y:S01]  /*5510*/  VIADD R141, R141, 0x1 ;  /* 0x000000018d8d7836 */ /* 0x000fe20000000000 */
[----:B------:R-:W-:Y:S02]  /*5520*/  @!P1 SHF.R.U32.HI R2, RZ, R12, R2 ;  /* 0x0000000cff029219 */ /* 0x000fe40000011602 */
[----:B------:R-:W-:Y:S02]  /*5530*/  @!P1 SEL R3, R64, R0, !P2 ;  /* 0x0000000040039207 */ /* 0x000fe40005000000 */
[----:B------:R-:W-:Y:S05]  /*5540*/  @!P1 SEL R2, R63, R2, !P0 ;  /* 0x000000023f029207 */ /* 0x000fea0004000000 */
[----:B------:R-:W-:Y:S02]  /*5550*/  @!P1 IMAD.IADD R0, R2, 0x1, -R3 ;  /* 0x0000000102009824 */ /* 0x000fe400078e0a03 */
[----:B------:R-:W-:Y:S02]  /*5560*/  @!P1 IMAD.IADD R2, R3, 0x1, -R2 ;  /* 0x0000000103029824 */ /* 0x000fe400078e0a02 */
[----:B------:R-:W-:Y:S02]  /*5570*/  @!P1 IMAD R64, R0, R7, R64 ;  /* 0x0000000700409224 */ /* 0x000fe400078e0240 */
[----:B------:R-:W-:Y:S01]  /*5580*/  @!P1 IMAD R63, R2, R8, R63 ;  /* 0x00000008023f9224 */ /* 0x000fe200078e023f */
[----:B------:R-:W-:Y:S06]  /*5590*/  BRA.U !UP0, `(.L_x_78) ;  /* 0x00000001087c7547 */ /* 0x000fec000b800000 */
[----:B------:R-:W1:Y:S01]  /*55a0*/  LDCU.64 UR8, c[0x4][0x80] ;  /* 0x01001000ff0877ac */ /* 0x000e620008000a00 */
[----:B------:R-:W-:Y:S01]  /*55b0*/  MOV R2, 0x0 ;  /* 0x0000000000027802 */ /* 0x000fe20000000f00 */
[----:B------:R-:W-:Y:S02]  /*55c0*/  HFMA2 R12, -RZ, RZ, 0, 5.9604644775390625e-08 ;  /* 0x00000001ff0c7431 */ /* 0x000fe400000001ff */
[----:B------:R-:W-:Y:S01]  /*55d0*/  IMAD.MOV.U32 R8, RZ, RZ, 0x70 ;  /* 0x00000070ff087424 */ /* 0x000fe200078e00ff */
[----:B------:R2:W3:Y:S01]  /*55e0*/  LDC.64 R14, c[0x4][R2] ;  /* 0x01000000020e7b82 */ /* 0x0004e20000000a00 */
[----:B------:R-:W4:Y:S01]  /*55f0*/  LDCU.64 UR6, c[0x4][0x88] ;  /* 0x01001100ff0677ac */ /* 0x000f220008000a00 */
[----:B------:R-:W-:Y:S01]  /*5600*/  IMAD.MOV.U32 R13, RZ, RZ, RZ ;  /* 0x000000ffff0d7224 */ /* 0x000fe200078e00ff */
[----:B------:R-:W2:Y:S01]  /*5610*/  LDCU.64 UR4, c[0x4][0x8] ;  /* 0x01000100ff0477ac */ /* 0x000ea20008000a00 */
[----:B-1----:R-:W-:Y:S01]  /*5620*/  MOV R5, UR9 ;  /* 0x0000000900057c02 */ /* 0x002fe20008000f00 */
[----:B------:R-:W-:Y:S01]  /*5630*/  IMAD.U32 R4, RZ, RZ, UR8 ;  /* 0x00000008ff047e24 */ /* 0x000fe2000f8e00ff */
[----:B----4-:R-:W-:Y:S01]  /*5640*/  MOV R7, UR7 ;  /* 0x0000000700077c02 */ /* 0x010fe20008000f00 */
[----:B------:R-:W-:Y:S01]  /*5650*/  IMAD.U32 R6, RZ, RZ, UR6 ;  /* 0x00000006ff067e24 */ /* 0x000fe2000f8e00ff */
[----:B--2---:R-:W-:Y:S01]  /*5660*/  MOV R11, UR5 ;  /* 0x00000005000b7c02 */ /* 0x004fe20008000f00 */
[----:B------:R-:W-:Y:S02]  /*5670*/  IMAD.U32 R10, RZ, RZ, UR4 ;  /* 0x00000004ff0a7e24 */ /* 0x000fe4000f8e00ff */
[----:B------:R-:W-:Y:S07]  /*5680*/  LEPC R20, `(.L_x_79) ;  /* 0x000000001014794e */ /* 0x000fee0000000000 */
[----:B---3-5:R-:W-:Y:S05]  /*5690*/  CALL.ABS.NOINC R14 ;  /* 0x000000000e007343 */ /* 0x028fea0003c00000 */
.L_x_79:
[----:B------:R-:W1:Y:S01]  /*56a0*/  LDCU.64 UR8, c[0x4][0x80] ;  /* 0x01001000ff0877ac */ /* 0x000e620008000a00 */
[----:B------:R-:W2:Y:S01]  /*56b0*/  LDC.64 R2, c[0x4][R2] ;  /* 0x0100000002027b82 */ /* 0x000ea20000000a00 */
[----:B------:R-:W-:Y:S02]  /*56c0*/  HFMA2 R12, -RZ, RZ, 0, 5.9604644775390625e-08 ;  /* 0x00000001ff0c7431 */ /* 0x000fe400000001ff */
[----:B------:R-:W-:Y:S02]  /*56d0*/  IMAD.MOV.U32 R8, RZ, RZ, 0x70 ;  /* 0x00000070ff087424 */ /* 0x000fe400078e00ff */
[----:B------:R-:W-:Y:S01]  /*56e0*/  IMAD.MOV.U32 R13, RZ, RZ, RZ ;  /* 0x000000ffff0d7224 */ /* 0x000fe200078e00ff */
[----:B------:R-:W3:Y:S01]  /*56f0*/  LDCU.64 UR6, c[0x4][0x88] ;  /* 0x01001100ff0677ac */ /* 0x000ee20008000a00 */
[----:B------:R-:W4:Y:S01]  /*5700*/  LDCU.64 UR4, c[0x4][0x8] ;  /* 0x01000100ff0477ac */ /* 0x000f220008000a00 */
[----:B-1----:R-:W-:Y:S02]  /*5710*/  MOV R4, UR8 ;  /* 0x0000000800047c02 */ /* 0x002fe40008000f00 */
[----:B------:R-:W-:Y:S02]  /*5720*/  MOV R5, UR9 ;  /* 0x0000000900057c02 */ /* 0x000fe40008000f00 */
[----:B---3--:R-:W-:Y:S01]  /*5730*/  MOV R7, UR7 ;  /* 0x0000000700077c02 */ /* 0x008fe20008000f00 */
[----:B------:R-:W-:Y:S01]  /*5740*/  IMAD.U32 R6, RZ, RZ, UR6 ;  /* 0x00000006ff067e24 */ /* 0x000fe2000f8e00ff */
[----:B----4-:R-:W-:Y:S01]  /*5750*/  MOV R11, UR5 ;  /* 0x00000005000b7c02 */ /* 0x010fe20008000f00 */
[----:B------:R-:W-:Y:S02]  /*5760*/  IMAD.U32 R10, RZ, RZ, UR4 ;  /* 0x00000004ff0a7e24 */ /* 0x000fe4000f8e00ff */
[----:B------:R-:W-:Y:S07]  /*5770*/  LEPC R20, `(.L_x_78) ;  /* 0x000000001014794e */ /* 0x000fee0000000000 */
[----:B--2---:R-:W-:Y:S05]  /*5780*/  CALL.ABS.NOINC R2 ;  /* 0x0000000002007343 */ /* 0x004fea0003c00000 */
.L_x_78:
[----:B------:R-:W-:Y:S01]  /*5790*/  ISETP.NE.U32.AND P1, PT, R118, RZ, PT ;  /* 0x000000ff7600720c */ /* 0x000fe20003f25070 */
[----:B------:R-:W-:Y:S01]  /*57a0*/  UISETP.NE.AND UP1, UPT, UR40, URZ, UPT ;  /* 0x000000ff2800728c */ /* 0x000fe2000bf25270 */
[----:B------:R-:W-:Y:S02]  /*57b0*/  ISETP.NE.U32.AND P4, PT, R114, RZ, PT ;  /* 0x000000ff7200720c */ /* 0x000fe40003f85070 */
[----:B------:R-:W-:Y:S02]  /*57c0*/  ISETP.NE.AND.EX P1, PT, R119, RZ, PT, P1 ;  /* 0x000000ff7700720c */ /* 0x000fe40003f25310 */
[----:B------:R-:W-:Y:S02]  /*57d0*/  PLOP3.LUT P2, PT, PT, PT, PT, 0x8, 0x80 ;  /* 0x000000000080781c */ /* 0x000fe40003f4e170 */
[----:B------:R-:W-:Y:S02]  /*57e0*/  PLOP3.LUT P0, PT, PT, PT, UP1, 0x80, 0x8 ;  /* 0x000000000008781c */ /* 0x000fe40003f0f018 */
[----:B------:R-:W-:Y:S02]  /*57f0*/  ISETP.NE.AND.EX P4, PT, R115, RZ, PT, P4 ;  /* 0x000000ff7300720c */ /* 0x000fe40003f85340 */
[----:B------:R-:W1:Y:S09]  /*5800*/  @UP1 LDCU.64 UR4, c[0x0][0x888] ;  /* 0x00011100ff0417ac */ /* 0x000e720008000a00 */
[----:B------:R-:W-:Y:S01]  /*5810*/  @P0 PLOP3.LUT P2, PT, P1, PT, PT, 0x80, 0x8 ;  /* 0x000000000008081c */ /* 0x000fe20000f4f070 */
[----:B-1----:R-:W-:Y:S04]  /*5820*/  @UP1 UISETP.NE.U32.AND UP0, UPT, UR4, URZ, UPT ;  /* 0x000000ff0400128c */ /* 0x002fe8000bf05070 */
[----:B------:R-:W-:Y:S04]  /*5830*/  @UP1 UISETP.NE.AND.EX UP0, UPT, UR5, URZ, UPT, UP0 ;  /* 0x000000ff0500128c */ /* 0x000fe8000bf05300 */
[----:B------:R-:W-:Y:S01]  /*5840*/  @UP1 USEL UR4, URZ, 0xffffffff, UP0 ;  /* 0xffffffffff041887 */ /* 0x000fe20008000000 */
[----:B------:R-:W-:Y:S11]  /*5850*/  @!P1 BRA `(.L_x_80) ;  /* 0x00000000002c9947 */ /* 0x000ff60003800000 */
[----:B------:R-:W-:Y:S01]  /*5860*/  ISETP.NE.U32.AND P3, PT, R116, RZ, PT ;  /* 0x000000ff7400720c */ /* 0x000fe20003f65070 */
[----:B------:R-:W-:Y:S03]  /*5870*/  IMAD.MOV.U32 R126, RZ, RZ, 0x1 ;  /* 0x00000001ff7e7424 */ /* 0x000fe600078e00ff */
[----:B------:R-:W-:Y:S11]  /*5880*/  ISETP.NE.AND.EX P3, PT, R117, RZ, PT, P3 ;  /* 0x000000ff7500720c */ /* 0x000ff60003f65330 */
[----:B------:R-:W-:Y:S02]  /*5890*/  @!UPT UIADD3 URZ, UPT, UPT, URZ, URZ, URZ ;  /* 0x000000fffffff290 */ /* 0x000fe4000fffe0ff */
[----:B------:R-:W1:Y:S01]  /*58a0*/  @P3 LDC.64 R2, c[0x0][0x888] ;  /* 0x00022200ff023b82 */ /* 0x000e620000000a00 */
[----:B------:R-:W-:Y:S04]  /*58b0*/  @P3 IMAD R0, R118, UR60, RZ ;  /* 0x0000003c76003c24 */ /* 0x000fe8000f8e02ff */
[----:B-1----:R-:W-:Y:S04]  /*58c0*/  @P3 IMAD.WIDE R2, R0, 0x4, R2 ;  /* 0x0000000400023825 */ /* 0x002fe800078e0202 */
[----:B------:R-:W-:Y:S01]  /*58d0*/  HFMA2 R0, -RZ, RZ, 0, 5.9604644775390625e-08 ;  /* 0x00000001ff007431 */ /* 0x000fe200000001ff */
[----:B-----5:R1:W5:Y:S04]  /*58e0*/  @P3 LDG.E R67, desc[UR46][R2.64] ;  /* 0x0000002e02433981 */ /* 0x020368000c1e1900 */
[----:B------:R-:W-:Y:S01]  /*58f0*/  @!P3 PRMT R126, R0, 0x7610, R126 ;  /* 0x00007610007eb816 */ /* 0x000fe2000000007e */
[----:B-1----:R-:W2:Y:S06]  /*5900*/  @!P3 LDC R67, c[0x0][0x880] ;  /* 0x00022000ff43bb82 */ /* 0x002eac0000000800 */
.L_x_80:
[----:B------:R-:W-:Y:S05]  /*5910*/  @!P4 BRA `(.L_x_81) ;  /* 0x000000000020c947 */ /* 0x000fea0003800000 */
[----:B------:R-:W-:Y:S04]  /*5920*/  ISETP.NE.U32.AND P3, PT, R112, RZ, PT ;  /* 0x000000ff7000720c */ /* 0x000fe80003f65070 */
[----:B------:R-:W-:Y:S11]  /*5930*/  ISETP.NE.AND.EX P3, PT, R113, RZ, PT, P3 ;  /* 0x000000ff7100720c */ /* 0x000ff60003f65330 */
[----:B------:R-:W-:Y:S02]  /*5940*/  @!UPT UIADD3 URZ, UPT, UPT, URZ, URZ, URZ ;  /* 0x000000fffffff290 */ /* 0x000fe4000fffe0ff */
[----:B------:R-:W1:Y:S01]  /*5950*/  @P3 LDC.64 R2, c[0x0][0x8a8] ;  /* 0x00022a00ff023b82 */ /* 0x000e620000000a00 */
[----:B------:R-:W-:Y:S04]  /*5960*/  @P3 IMAD R0, R114, UR60, RZ ;  /* 0x0000003c72003c24 */ /* 0x000fe8000f8e02ff */
[----:B-1----:R-:W-:Y:S05]  /*5970*/  @P3 IMAD.WIDE R2, R0, 0x4, R2 ;  /* 0x0000000400023825 */ /* 0x002fea00078e0202 */
[----:B-----5:R1:W5:Y:S02]  /*5980*/  @P3 LDG.E R65, desc[UR46][R2.64] ;  /* 0x0000002e02413981 */ /* 0x020364000c1e1900 */
[----:B-1----:R-:W3:Y:S02]  /*5990*/  @!P3 LDC R65, c[0x0][0x8a0] ;  /* 0x00022800ff41bb82 */ /* 0x002ee40000000800 */
.L_x_81:
[----:B--2--5:R-:W-:Y:S01]  /*59a0*/  @P0 FSETP.NEU.AND P4, PT, R67, RZ, PT ;  /* 0x000000ff4300020b */ /* 0x024fe20003f8d000 */
[----:B------:R-:W-:Y:S01]  /*59b0*/  IMAD.U32 R0, RZ, RZ, UR4 ;  /* 0x00000004ff007e24 */ /* 0x000fe2000f8e00ff */
[----:B------:R-:W-:Y:S01]  /*59c0*/  @P0 LOP3.LUT P3, RZ, R126, 0xff, RZ, 0xc0, !PT ;  /* 0x000000ff7eff0812 */ /* 0x000fe2000786c0ff */
[----:B------:R-:W-:Y:S01]  /*59d0*/  IMAD.U32 R140, RZ, RZ, UR38 ;  /* 0x00000026ff8c7e24 */ /* 0x000fe2000f8e00ff */
[----:B------:R-:W-:Y:S01]  /*59e0*/  @P0 SEL R2, RZ, 0xffffffff, P4 ;  /* 0xffffffffff020807 */ /* 0x000fe20002000000 */
[----:B------:R-:W-:Y:S01]  /*59f0*/  BSSY B1, `(.L_x_82) ;  /* 0x000004b000017945 */ /* 0x000fe20003800000 */
[----:B------:R-:W-:Y:S02]  /*5a00*/  LOP3.LUT R3, R137, 0x1, RZ, 0x3c, !PT ;  /* 0x0000000189037812 */ /* 0x000fe400078e3cff */
[----:B------:R-:W-:Y:S02]  /*5a10*/  CS2R R110, SRZ ;  /* 0x00000000006e7805 */ /* 0x000fe4000001ff00 */
[----:B------:R-:W-:Y:S02]  /*5a20*/  @P2 SEL R2, R0, R2, !P3 ;  /* 0x0000000200022207 */ /* 0x000fe40005800000 */
[----:B------:R-:W-:Y:S02]  /*5a30*/  CS2R R108, SRZ ;  /* 0x00000000006c7805 */ /* 0x000fe4000001ff00 */
[----:B------:R-:W-:Y:S02]  /*5a40*/  LEA R23, R66, UR36, 0x3 ;  /* 0x0000002442177c11 */ /* 0x000fe4000f8e18ff */
[----:B------:R-:W-:Y:S02]  /*5a50*/  CS2R R102, SRZ ;  /* 0x0000000000667805 */ /* 0x000fe4000001ff00 */
[----:B------:R-:W-:Y:S02]  /*5a60*/  @P0 LOP3.LUT R2, R2, 0x1, RZ, 0xc0, !PT ;  /* 0x0000000102020812 */ /* 0x000fe400078ec0ff */
[----:B------:R-:W-:Y:S02]  /*5a70*/  CS2R R100, SRZ ;  /* 0x0000000000647805 */ /* 0x000fe4000001ff00 */
[----:B------:R-:W-:Y:S02]  /*5a80*/  PLOP3.LUT P3, PT, PT, PT, PT, 0x8, 0x80 ;  /* 0x000000000080781c */ /* 0x000fe40003f6e170 */
[----:B------:R-:W-:Y:S02]  /*5a90*/  CS2R R18, SRZ ;  /* 0x0000000000127805 */ /* 0x000fe4000001ff00 */
[----:B------:R-:W-:Y:S02]  /*5aa0*/  ISETP.NE.U32.OR P5, PT, R2, 0x1, !P0 ;  /* 0x000000010200780c */ /* 0x000fe400047a5470 */
[----:B------:R-:W-:Y:S02]  /*5ab0*/  CS2R R16, SRZ ;  /* 0x0000000000107805 */ /* 0x000fe4000001ff00 */
[C---:B------:R-:W-:Y:S01]  /*5ac0*/  LEA R2, R140.reuse, UR36, 0x3 ;  /* 0x000000248c027c11 */ /* 0x040fe2000f8e18ff */
[----:B------:R-:W-:Y:S01]  /*5ad0*/  IMAD R140, R140, 0x1800, R130 ;  /* 0x000018008c8c7824 */ /* 0x000fe200078e0282 */
[----:B------:R-:W-:Y:S02]  /*5ae0*/  P2R R142, PR, RZ, 0x20 ;  /* 0x00000020ff8e7803 */ /* 0x000fe40000000000 */
[----:B------:R-:W-:Y:S02]  /*5af0*/  CS2R R86, SRZ ;  /* 0x0000000000567805 */ /* 0x000fe4000001ff00 */
[----:B------:R-:W-:Y:S02]  /*5b00*/  CS2R R84, SRZ ;  /* 0x0000000000547805 */ /* 0x000fe4000001ff00 */
[----:B------:R-:W-:Y:S02]  /*5b10*/  CS2R R78, SRZ ;  /* 0x00000000004e7805 */ /* 0x000fe4000001ff00 */
[----:B------:R-:W-:Y:S02]  /*5b20*/  LEA R140, R140, UR36, 0x1 ;  /* 0x000000248c8c7c11 */ /* 0x000fe4000f8e08ff */
[----:B------:R-:W-:Y:S02]  /*5b30*/  CS2R R76, SRZ ;  /* 0x00000000004c7805 */ /* 0x000fe4000001ff00 */
[----:B------:R-:W-:Y:S02]  /*5b40*/  CS2R R74, SRZ ;  /* 0x00000000004a7805 */ /* 0x000fe4000001ff00 */
[----:B------:R-:W-:Y:S02]  /*5b50*/  CS2R R72, SRZ ;  /* 0x0000000000487805 */ /* 0x000fe4000001ff00 */
[----:B------:R-:W-:Y:S01]  /*5b60*/  @P5 SHF.L.U32 R0, R3, 0x1f, RZ ;  /* 0x0000001f03005819 */ /* 0x000fe200000006ff */
[----:B------:R-:W-:Y:S03]  /*5b70*/  VIADD R143, R140, 0x200 ;  /* 0x000002008c8f7836 */ /* 0x000fe60000000000 */
[----:B------:R1:W2:Y:S02]  /*5b80*/  @P5 SYNCS.PHASECHK.TRANS64.TRYWAIT P0, [R2+URZ+0x20], R0 ;  /* 0x00002000020055a7 */ /* 0x0002a400080011ff */
[----:B-1----:R-:W-:Y:S04]  /*5b90*/  SHF.L.U32 R0, R136, 0x1f, RZ ;  /* 0x0000001f88007819 */ /* 0x002fe800000006ff */
[----:B------:R1:W4:Y:S01]  /*5ba0*/  SYNCS.PHASECHK.TRANS64.TRYWAIT P2, [R23+URZ+0x70], R0 ;  /* 0x00007000170075a7 */ /* 0x00032200080411ff */
[----:B--2---:R-:W-:Y:S01]  /*5bb0*/  @P5 PLOP3.LUT P3, PT, P0, PT, PT, 0x8, 0x80 ;  /* 0x000000000080581c */ /* 0x004fe2000076e170 */
[----:B------:R-:W-:Y:S01]  /*5bc0*/  @!UPT UIADD3 URZ, UPT, UPT, URZ, URZ, URZ ;  /* 0x000000fffffff290 */ /* 0x000fe2000fffe0ff */
[----:B-1----:R-:W-:Y:S11]  /*5bd0*/  @!P5 BRA `(.L_x_83) ;  /* 0x0000000000b0d947 */ /* 0x002ff60003800000 */
[----:B------:R-:W-:Y:S01]  /*5be0*/  FSETP.NEU.AND P0, PT, R67, RZ, PT ;  /* 0x000000ff4300720b */ /* 0x000fe20003f0d000 */
[----:B------:R-:W-:Y:S01]  /*5bf0*/  BSSY B0, `(.L_x_84) ;  /* 0x0000016000007945 */ /* 0x000fe20003800000 */
[----:B------:R-:W-:Y:S02]  /*5c00*/  ISETP.NE.AND P5, PT, R132, RZ, PT ;  /* 0x000000ff8400720c */ /* 0x000fe40003fa5270 */
[----:B------:R-:W-:Y:S02]  /*5c10*/  CS2R R78, SRZ ;  /* 0x00000000004e7805 */ /* 0x000fe4000001ff00 */
[----:B------:R-:W-:Y:S02]  /*5c20*/  SEL R4, RZ, 0xffffffff, P0 ;  /* 0xffffffffff047807 */ /* 0x000fe40000000000 */
[----:B------:R-:W-:Y:S02]  /*5c30*/  CS2R R76, SRZ ;  /* 0x00000000004c7805 */ /* 0x000fe4000001ff00 */
[----:B------:R-:W-:Y:S04]  /*5c40*/  ISETP.NE.U32.AND P0, PT, RZ, UR42, PT ;  /* 0x0000002aff007c0c */ /* 0x000fe8000bf05070 */
[----:B------:R-:W-:Y:S04]  /*5c50*/  ISETP.NE.AND.EX P0, PT, RZ, UR43, PT, P0 ;  /* 0x0000002bff007c0c */ /* 0x000fe8000bf05300 */
[----:B------:R-:W-:Y:S02]  /*5c60*/  SEL R5, RZ, 0xffffffff, P0 ;  /* 0xffffffffff057807 */ /* 0x000fe40000000000 */
[----:B------:R-:W-:Y:S04]  /*5c70*/  LOP3.LUT P0, RZ, R126, 0xff, RZ, 0xc0, !PT ;  /* 0x000000ff7eff7812 */ /* 0x000fe8000780c0ff */
[----:B------:R-:W-:Y:S02]  /*5c80*/  @P1 SEL R4, R5, R4, !P0 ;  /* 0x0000000405041207 */ /* 0x000fe40004000000 */
[----:B------:R-:W-:Y:S02]  /*5c90*/  PLOP3.LUT P0, PT, PT, PT, PT, 0x8, 0x80 ;  /* 0x000000000080781c */ /* 0x000fe40003f0e170 */
[----:B------:R-:W-:Y:S04]  /*5ca0*/  LOP3.LUT R4, R4, 0x1, RZ, 0xc0, !PT ;  /* 0x0000000104047812 */ /* 0x000fe800078ec0ff */
[----:B------:R-:W-:Y:S11]  /*5cb0*/  ISETP.NE.U32.AND P1, PT, R4, 0x1, PT ;  /* 0x000000010400780c */ /* 0x000ff60003f25070 */
[----:B------:R-:W-:Y:S02]  /*5cc0*/  @!UPT UIADD3 URZ, UPT, UPT, URZ, URZ, URZ ;  /* 0x000000fffffff290 */ /* 0x000fe4000fffe0ff */
[----:B------:R-:W-:Y:S01]  /*5cd0*/  @P1 VIADD R4, R140, 0x210 ;  /* 0x000002108c041836 */ /* 0x000fe20000000000 */
[----:B------:R-:W-:Y:S11]  /*5ce0*/  @P1 PLOP3.LUT P0, PT, P5, PT, PT, 0x80, 0x8 ;  /* 0x000000000008181c */ /* 0x000ff60002f0f070 */
[----:B------:R-:W-:Y:S02]  /*5cf0*/  @!UPT UIADD3 URZ, UPT, UPT, URZ, URZ, URZ ;  /* 0x000000fffffff290 */ /* 0x000fe4000fffe0ff */
[----:B------:R-:W-:Y:S01]  /*5d00*/  @P0 VIADD R4, R143, 0xfffffff0 ;  /* 0xfffffff08f040836 */ /* 0x000fe20000000000 */
[----:B------:R-:W-:Y:S05]  /*5d10*/  @!P3 BRA `(.L_x_85) ;  /* 0x00000000000cb947 */ /* 0x000fea0003800000 */
[----:B------:R-:W-:Y:S04]  /*5d20*/  SHF.L.U32 R3, R3, 0x1f, RZ ;  /* 0x0000001f03037819 */ /* 0x000fe800000006ff */
[----:B------:R-:W1:Y:S02]  /*5d30*/  SYNCS.PHASECHK.TRANS64.TRYWAIT P3, [R2+URZ+0x20], R3 ;  /* 0x00002003020075a7 */ /* 0x000e6400080611ff */
[----:B-1----:R-:W-:Y:S05]  /*5d40*/  @!P3 BRA `(.L_x_86) ;  /* 0x0000001c00b0b947 */ /* 0x002fea0003800000 */
.L_x_85:
[----:B------:R-:W-:Y:S05]  /*5d50*/  BSYNC B0 ;  /* 0x0000000000007941 */ /* 0x000fea0003800000 */
.L_x_84:
[----:B------:R2:W2:Y:S01]  /*5d60*/  @P1 LDS.128 R76, [R4] ;  /* 0x00000000044c1984 */ /* 0x0004a20000000c00 */
[----:B------:R-:W-:Y:S02]  /*5d70*/  CS2R R18, SRZ ;  /* 0x0000000000127805 */ /* 0x000fe4000001ff00 */
[----:B------:R-:W-:Y:S01]  /*5d80*/  CS2R R16, SRZ ;  /* 0x0000000000107805 */ /* 0x000fe2000001ff00 */
[----:B------:R-:W-:Y:S01]  /*5d90*/  IMAD.MOV.U32 R111, RZ, RZ, RZ ;  /* 0x000000ffff6f7224 */ /* 0x000fe200078e00ff */
[----:B------:R-:W-:Y:S02]  /*5da0*/  CS2R R108, SRZ ;  /* 0x00000000006c7805 */ /* 0x000fe4000001ff00 */
[----:B------:R-:W-:Y:S02]  /*5db0*/  CS2R R74, SRZ ;  /* 0x00000000004a7805 */ /* 0x000fe4000001ff00 */
[----:B------:R-:W-:Y:S02]  /*5dc0*/  CS2R R72, SRZ ;  /* 0x0000000000487805 */ /* 0x000fe4000001ff00 */
[----:B------:R-:W-:Y:S02]  /*5dd0*/  CS2R R86, SRZ ;  /* 0x0000000000567805 */ /* 0x000fe4000001ff00 */
[----:B------:R-:W-:Y:S02]  /*5de0*/  CS2R R84, SRZ ;  /* 0x0000000000547805 */ /* 0x000fe4000001ff00 */
[----:B------:R-:W-:Y:S02]  /*5df0*/  CS2R R102, SRZ ;  /* 0x0000000000667805 */ /* 0x000fe4000001ff00 */
[----:B------:R-:W-:Y:S01]  /*5e00*/  CS2R R100, SRZ ;  /* 0x0000000000647805 */ /* 0x000fe2000001ff00 */
[C---:B-1----:R-:W-:Y:S01]  /*5e10*/  @P1 VIADD R3, R140.reuse, 0x1210 ;  /* 0x000012108c031836 */ /* 0x042fe20000000000 */
[----:B------:R1:W1:Y:S01]  /*5e20*/  @P1 LDS.128 R72, [R140+0x200] ;  /* 0x000200008c481984 */ /* 0x0002620000000c00 */
[----:B------:R-:W-:Y:S02]  /*5e30*/  @P1 VIADD R2, R140, 0x2210 ;  /* 0x000022108c021836 */ /* 0x000fe40000000000 */
[C---:B------:R-:W-:Y:S01]  /*5e40*/  @P0 VIADD R3, R143.reuse, 0xff0 ;  /* 0x00000ff08f030836 */ /* 0x040fe20000000000 */
[----:B------:R1:W1:Y:S01]  /*5e50*/  @P1 LDS.128 R84, [R140+0x1200] ;  /* 0x001200008c541984 */ /* 0x0002620000000c00 */
[----:B------:R-:W-:Y:S03]  /*5e60*/  @P0 VIADD R2, R143, 0x1ff0 ;  /* 0x00001ff08f020836 */ /* 0x000fe60000000000 */
[----:B------:R1:W1:Y:S04]  /*5e70*/  @P1 LDS.128 R16, [R3] ;  /* 0x0000000003101984 */ /* 0x0002680000000c00 */
[----:B------:R1:W1:Y:S04]  /*5e80*/  @P1 LDS.128 R108, [R2] ;  /* 0x00000000026c1984 */ /* 0x0002680000000c00 */
[----:B------:R1:W1:Y:S02]  /*5e90*/  @P1 LDS.128 R100, [R140+0x2200] ;  /* 0x002200008c641984 */ /* 0x0002640000000c00 */
.L_x_83:
[----:B------:R-:W-:Y:S05]  /*5ea0*/  BSYNC B1 ;  /* 0x0000000000017941 */ /* 0x000fea0003800000 */
.L_x_82:
[----:B-1----:R-:W-:Y:S05]  /*5eb0*/  IMAD R2, R66, 0x30, R22 ;  /* 0x0000003042027824 */ /* 0x002fea00078e0216 */
[----:B------:R-:W-:Y:S04]  /*5ec0*/  SHF.R.U32.HI R3, RZ, 0x15, R2 ;  /* 0x00000015ff037819 */ /* 0x000fe80000011602 */
[----:B------:R-:W-:Y:S01]  /*5ed0*/  LOP3.LUT P0, RZ, R3, 0x3, R131, 0x48, !PT ;  /* 0x0000000303ff7812 */ /* 0x000fe20007804883 */
[----:B------:R-:W-:Y:S01]  /*5ee0*/  @!UPT UIADD3 URZ, UPT, UPT, URZ, URZ, URZ ;  /* 0x000000fffffff290 */ /* 0x000fe2000fffe0ff */
[----:B----4-:R-:W-:Y:S11]  /*5ef0*/  @P2 BRA `(.L_x_87) ;  /* 0x0000000000082947 */ /* 0x010ff60003800000 */
[----:B------:R-:W1:Y:S02]  /*5f00*/  SYNCS.PHASECHK.TRANS64.TRYWAIT P1, [R23+URZ+0x70], R0 ;  /* 0x00007000170075a7 */ /* 0x000e6400080211ff */
[----:B-1----:R-:W-:Y:S05]  /*5f10*/  @!P1 BRA `(.L_x_88) ;  /* 0x0000001c00509947 */ /* 0x002fea0003800000 */
.L_x_87:
[----:B------:R-:W-:Y:S05]  /*5f20*/  @!P0 BRA `(.L_x_89) ;  /* 0x0000000000408947 */ /* 0x000fea0003800000 */
[----:B------:R-:W4:Y:S01]  /*5f30*/  LDCU.64 UR8, c[0x4][0x70] ;  /* 0x01000e00ff0877ac */ /* 0x000f220008000a00 */
[----:B------:R-:W-:Y:S01]  /*5f40*/  MOV R15, 0x0 ;  /* 0x00000000000f7802 */ /* 0x000fe20000000f00 */
[----:B------:R-:W-:Y:S02]  /*5f50*/  HFMA2 R12, -RZ, RZ, 0, 5.9604644775390625e-08 ;  /* 0x00000001ff0c7431 */ /* 0x000fe400000001ff */
[----:B------:R-:W-:Y:S02]  /*5f60*/  IMAD.MOV.U32 R8, RZ, RZ, 0x192 ;  /* 0x00000192ff087424 */ /* 0x000fe400078e00ff */
[----:B------:R-:W-:Y:S01]  /*5f70*/  IMAD.MOV.U32 R13, RZ, RZ, RZ ;  /* 0x000000ffff0d7224 */ /* 0x000fe200078e00ff */
[----:B------:R-:W5:Y:S01]  /*5f80*/  LDCU.64 UR6, c[0x4][0x78] ;  /* 0x01000f00ff0677ac */ /* 0x000f620008000a00 */
[----:B------:R-:W1:Y:S01]  /*5f90*/  LDC.64 R14, c[0x4][R15] ;  /* 0x010000000f0e7b82 */ /* 0x000e620000000a00 */
[----:B------:R-:W3:Y:S01]  /*5fa0*/  LDCU.64 UR4, c[0x4][0x10] ;  /* 0x01000200ff0477ac */ /* 0x000ee20008000a00 */
[----:B----4-:R-:W-:Y:S01]  /*5fb0*/  MOV R5, UR9 ;  /* 0x0000000900057c02 */ /* 0x010fe20008000f00 */
[----:B--2---:R-:W-:Y:S01]  /*5fc0*/  IMAD.U32 R4, RZ, RZ, UR8 ;  /* 0x00000008ff047e24 */ /* 0x004fe2000f8e00ff */
[----:B-----5:R-:W-:Y:S01]  /*5fd0*/  MOV R7, UR7 ;  /* 0x0000000700077c02 */ /* 0x020fe20008000f00 */
[----:B------:R-:W-:Y:S01]  /*5fe0*/  IMAD.U32 R6, RZ, RZ, UR6 ;  /* 0x00000006ff067e24 */ /* 0x000fe2000f8e00ff */
[----:B---3--:R-:W-:Y:S01]  /*5ff0*/  MOV R11, UR5 ;  /* 0x00000005000b7c02 */ /* 0x008fe20008000f00 */
[----:B------:R-:W-:Y:S02]  /*6000*/  IMAD.U32 R10, RZ, RZ, UR4 ;  /* 0x00000004ff0a7e24 */ /* 0x000fe4000f8e00ff */
[----:B------:R-:W-:Y:S07]  /*6010*/  LEPC R20, `(.L_x_89) ;  /* 0x000000001014794e */ /* 0x000fee0000000000 */
[----:B-1----:R-:W-:Y:S05]  /*6020*/  CALL.ABS.NOINC R14 ;  /* 0x000000000e007343 */ /* 0x002fea0003c00000 */
.L_x_89:
[----:B------:R-:W-:Y:S05]  /*6030*/  WARPSYNC.ALL ;  /* 0x0000000000007948 */ /* 0x000fea0003800000 */
[C---:B------:R-:W-:Y:S01]  /*6040*/  R2UR UR4, R2.reuse ;  /* 0x00000000020472ca */ /* 0x040fe200000e0000 */
[----:B-1----:R-:W-:Y:S05]  /*6050*/  VIADD R0, R2, 0x10 ;  /* 0x0000001002007836 */ /* 0x002fea0000000000 */
[----:B------:R-:W-:Y:S04]  /*6060*/  SHF.R.U32.HI R0, RZ, 0x15, R0 ;  /* 0x00000015ff007819 */ /* 0x000fe80000011600 */
[----:B------:R-:W-:Y:S03]  /*6070*/  LOP3.LUT P0, RZ, R0, 0x3, R131, 0x48, !PT ;  /* 0x0000000300ff7812 */ /* 0x000fe60007804883 */
[----:B------:R-:W1:Y:S10]  /*6080*/  LDTM.x16 R40, tmem[UR4] ;  /* 0x00000004002879ee */ /* 0x000e740008240000 */
[----:B-1----:R-:W-:Y:S05]  /*6090*/  @!P0 BRA `(.L_x_90) ;  /* 0x0000000000408947 */ /* 0x002fea0003800000 */
[----:B------:R-:W1:Y:S01]  /*60a0*/  LDCU.64 UR8, c[0x4][0x70] ;  /* 0x01000e00ff0877ac */ /* 0x000e620008000a00 */
[----:B------:R-:W-:Y:S01]  /*60b0*/  MOV R15, 0x0 ;  /* 0x00000000000f7802 */ /* 0x000fe20000000f00 */
[----:B------:R-:W-:Y:S02]  /*60c0*/  HFMA2 R12, -RZ, RZ, 0, 5.9604644775390625e-08 ;  /* 0x00000001ff0c7431 */ /* 0x000fe400000001ff */
[----:B------:R-:W-:Y:S02]  /*60d0*/  IMAD.MOV.U32 R8, RZ, RZ, 0x192 ;  /* 0x00000192ff087424 */ /* 0x000fe400078e00ff */
[----:B------:R-:W-:Y:S01]  /*60e0*/  IMAD.MOV.U32 R13, RZ, RZ, RZ ;  /* 0x000000ffff0d7224 */ /* 0x000fe200078e00ff */
[----:B------:R-:W4:Y:S01]  /*60f0*/  LDCU.64 UR6, c[0x4][0x78] ;  /* 0x01000f00ff0677ac */ /* 0x000f220008000a00 */
[----:B------:R-:W3:Y:S01]  /*6100*/  LDC.64 R14, c[0x4][R15] ;  /* 0x010000000f0e7b82 */ /* 0x000ee20000000a00 */
[----:B------:R-:W5:Y:S01]  /*6110*/  LDCU.64 UR4, c[0x4][0x10] ;  /* 0x01000200ff0477ac */ /* 0x000f620008000a00 */
[----:B-1----:R-:W-:Y:S01]  /*6120*/  MOV R5, UR9 ;  /* 0x0000000900057c02 */ /* 0x002fe20008000f00 */
[----:B--2---:R-:W-:Y:S01]  /*6130*/  IMAD.U32 R4, RZ, RZ, UR8 ;  /* 0x00000008ff047e24 */ /* 0x004fe2000f8e00ff */
[----:B----4-:R-:W-:Y:S01]  /*6140*/  MOV R7, UR7 ;  /* 0x0000000700077c02 */ /* 0x010fe20008000f00 */
[----:B------:R-:W-:Y:S01]  /*6150*/  IMAD.U32 R6, RZ, RZ, UR6 ;  /* 0x00000006ff067e24 */ /* 0x000fe2000f8e00ff */
[----:B-----5:R-:W-:Y:S01]  /*6160*/  MOV R11, UR5 ;  /* 0x00000005000b7c02 */ /* 0x020fe20008000f00 */
[----:B------:R-:W-:Y:S02]  /*6170*/  IMAD.U32 R10, RZ, RZ, UR4 ;  /* 0x00000004ff0a7e24 */ /* 0x000fe4000f8e00ff */
[----:B------:R-:W-:Y:S07]  /*6180*/  LEPC R20, `(.L_x_90) ;  /* 0x000000001014794e */ /* 0x000fee0000000000 */
[----:B---3--:R-:W-:Y:S05]  /*6190*/  CALL.ABS.NOINC R14 ;  /* 0x000000000e007343 */ /* 0x008fea0003c00000 */
.L_x_90:
[----:B------:R-:W-:Y:S05]  /*61a0*/  WARPSYNC.ALL ;  /* 0x0000000000007948 */ /* 0x000fea0003800000 */
[C---:B------:R-:W-:Y:S01]  /*61b0*/  R2UR UR4, R2.reuse ;  /* 0x00000000020472ca */ /* 0x040fe200000e0000 */
[----:B------:R-:W-:Y:S05]  /*61c0*/  VIADD R0, R2, 0x20 ;  /* 0x0000002002007836 */ /* 0x000fea0000000000 */
[----:B------:R-:W-:Y:S04]  /*61d0*/  SHF.R.U32.HI R0, RZ, 0x15, R0 ;  /* 0x00000015ff007819 */ /* 0x000fe80000011600 */
[----:B------:R-:W-:Y:S03]  /*61e0*/  LOP3.LUT P0, RZ, R0, 0x3, R131, 0x48, !PT ;  /* 0x0000000300ff7812 */ /* 0x000fe60007804883 */
[----:B------:R-:W1:Y:S10]  /*61f0*/  LDTM.x16 R24, tmem[UR4+0x10] ;  /* 0x00001004001879ee */ /* 0x000e740008240000 */
        /* <DEDUP_REMOVED lines=17> */
.L_x_91:
[----:B------:R-:W-:Y:S01]  /*6310*/  ISETP.NE.AND P0, PT, R138, RZ, PT ;  /* 0x000000ff8a00720c */ /* 0x000fe20003f05270 */
[----:B------:R-:W-:Y:S05]  /*6320*/  WARPSYNC.ALL ;  /* 0x0000000000007948 */ /* 0x000fea0003800000 */
[----:B------:R-:W-:Y:S01]  /*6330*/  R2UR UR4, R2 ;  /* 0x00000000020472ca */ /* 0x000fe200000e0000 */
[--C-:B------:R-:W-:Y:S01]  /*6340*/  HADD2.F32 R88, -RZ, R17.reuse.H0_H0 ;  /* 0x20000011ff587230 */ /* 0x100fe20000004100 */
[----:B------:R-:W-:Y:S01]  /*6350*/  R2UR UR5, R23 ;  /* 0x00000000170572ca */ /* 0x000fe200000e0000 */
[----:B------:R-:W-:Y:S01]  /*6360*/  HADD2.F32 R89, -RZ, R17.H1_H1 ;  /* 0x30000011ff597230 */ /* 0x000fe20000004100 */
[----:B------:R-:W-:Y:S01]  /*6370*/  ISETP.NE.AND P6, PT, R132, RZ, PT ;  /* 0x000000ff8400720c */ /* 0x000fe20003fc5270 */
[--C-:B------:R-:W-:Y:S01]  /*6380*/  HADD2.F32 R90, -RZ, R18.reuse.H0_H0 ;  /* 0x20000012ff5a7230 */ /* 0x100fe20000004100 */
[----:B------:R-:W-:Y:S01]  /*6390*/  IADD3 R144, PT, PT, R140, 0x210, RZ ;  /* 0x000002108c907810 */ /* 0x000fe20007ffe0ff */
[----:B------:R-:W-:Y:S02]  /*63a0*/  HADD2.F32 R91, -RZ, R18.H1_H1 ;  /* 0x30000012ff5b7230 */ /* 0x000fe40000004100 */
[C---:B---3--:R-:W-:Y:S01]  /*63b0*/  FMUL R0, R65.reuse, R40 ;  /* 0x0000002841007220 */ /* 0x048fe20000400000 */
[--C-:B------:R-:W-:Y:S02]  /*63c0*/  HADD2.F32 R92, -RZ, R19.reuse.H0_H0 ;  /* 0x20000013ff5c7230 */ /* 0x100fe40000004100 */
[C---:B------:R-:W-:Y:S01]  /*63d0*/  FMUL R2, R65.reuse, R41 ;  /* 0x0000002941027220 */ /* 0x040fe20000400000 */
[----:B------:R-:W-:Y:S02]  /*63e0*/  HADD2.F32 R93, -RZ, R19.H1_H1 ;  /* 0x30000013ff5d7230 */ /* 0x000fe40000004100 */
[C---:B------:R-:W-:Y:S01]  /*63f0*/  FMUL R3, R65.reuse, R42 ;  /* 0x0000002a41037220 */ /* 0x040fe20000400000 */
[--C-:B------:R-:W-:Y:S02]  /*6400*/  HADD2.F32 R82, -RZ, R86.reuse.H0_H0 ;  /* 0x20000056ff527230 */ /* 0x100fe40000004100 */
[C---:B------:R-:W-:Y:S01]  /*6410*/  FMUL R20, R65.reuse, R43 ;  /* 0x0000002b41147220 */ /* 0x040fe20000400000 */
[----:B------:R-:W-:Y:S02]  /*6420*/  HADD2.F32 R83, -RZ, R86.H1_H1 ;  /* 0x30000056ff537230 */ /* 0x000fe40000004100 */
[----:B------:R-:W-:Y:S01]  /*6430*/  FMUL R21, R65, R44 ;  /* 0x0000002c41157220 */ /* 0x000fe20000400000 */
[----:B------:R-:W-:Y:S01]  /*6440*/  HADD2.F32 R86, -RZ, R16.H0_H0 ;  /* 0x20000010ff567230 */ /* 0x000fe20000004100 */
[----:B------:R-:W-:Y:S01]  /*6450*/  @P6 IADD3 R144, PT, PT, R143, -0x10, RZ ;  /* 0xfffffff08f906810 */ /* 0x000fe20007ffe0ff */
[--C-:B------:R-:W-:Y:S02]  /*6460*/  HADD2.F32 R68, -RZ, R72.reuse.H0_H0 ;  /* 0x20000048ff447230 */ /* 0x100fe40000004100 */
[C---:B------:R-:W-:Y:S01]  /*6470*/  FMUL R23, R65.reuse, R45 ;  /* 0x0000002d41177220 */ /* 0x040fe20000400000 */
[----:B------:R-:W-:Y:S02]  /*6480*/  HADD2.F32 R69, -RZ, R72.H1_H1 ;  /* 0x30000048ff457230 */ /* 0x000fe40000004100 */
[----:B------:R-:W-:Y:S01]  /*6490*/  FMUL R40, R65, R46 ;  /* 0x0000002e41287220 */ /* 0x000fe20000400000 */
[--C-:B------:R-:W-:Y:S02]  /*64a0*/  HADD2.F32 R70, -RZ, R73.reuse.H0_H0 ;  /* 0x20000049ff467230 */ /* 0x100fe40000004100 */
[C---:B------:R-:W-:Y:S01]  /*64b0*/  FFMA R0, R67.reuse, R68, R0 ;  /* 0x0000004443007223 */ /* 0x040fe20000000000 */
[----:B------:R-:W-:Y:S02]  /*64c0*/  HADD2.F32 R71, -RZ, R73.H1_H1 ;  /* 0x30000049ff477230 */ /* 0x000fe40000004100 */
[----:B------:R-:W-:Y:S01]  /*64d0*/  FFMA R2, R67, R69, R2 ;  /* 0x0000004543027223 */ /* 0x000fe20000000002 */
[----:B------:R-:W-:Y:S01]  /*64e0*/  FMUL R41, R65, R47 ;  /* 0x0000002f41297220 */ /* 0x000fe20000400000 */
[----:B------:R-:W-:Y:S01]  /*64f0*/  FFMA R3, R67, R70, R3 ;  /* 0x0000004643037223 */ /* 0x000fe20000000003 */
[----:B------:R-:W-:Y:S01]  /*6500*/  FMUL R42, R65, R48 ;  /* 0x00000030412a7220 */ /* 0x000fe20000400000 */
[----:B------:R-:W-:Y:S01]  /*6510*/  FFMA R20, R67, R71, R20 ;  /* 0x0000004743147223 */ /* 0x000fe20000000014 */
[----:B------:R-:W-:Y:S01]  /*6520*/  F2FP.F16.F32.PACK_AB R68, R2, R0 ;  /* 0x000000000244723e */ /* 0x000fe200000000ff */
[C---:B------:R-:W-:Y:S01]  /*6530*/  FMUL R43, R65.reuse, R49 ;  /* 0x00000031412b7220 */ /* 0x040fe20000400000 */
[C---:B------:R-:W-:Y:S01]  /*6540*/  FMUL R44, R65.reuse, R50 ;  /* 0x00000032412c7220 */ /* 0x040fe20000400000 */
[C---:B------:R-:W-:Y:S01]  /*6550*/  FMUL R45, R65.reuse, R51 ;  /* 0x00000033412d7220 */ /* 0x040fe20000400000 */
[----:B------:R-:W-:Y:S01]  /*6560*/  F2FP.F16.F32.PACK_AB R69, R20, R3 ;  /* 0x000000031445723e */ /* 0x000fe200000000ff */
[C---:B------:R-:W-:Y:S01]  /*6570*/  FMUL R46, R65.reuse, R52 ;  /* 0x00000034412e7220 */ /* 0x040fe20000400000 */
[C---:B------:R-:W-:Y:S01]  /*6580*/  FMUL R47, R65.reuse, R53 ;  /* 0x00000035412f7220 */ /* 0x040fe20000400000 */
[C---:B------:R-:W-:Y:S01]  /*6590*/  FMUL R48, R65.reuse, R54 ;  /* 0x0000003641307220 */ /* 0x040fe20000400000 */
[C---:B------:R-:W-:Y:S01]  /*65a0*/  FMUL R49, R65.reuse, R55 ;  /* 0x0000003741317220 */ /* 0x040fe20000400000 */
[--C-:B--2---:R-:W-:Y:S02]  /*65b0*/  HADD2.F32 R50, -RZ, R76.reuse.H0_H0 ;  /* 0x2000004cff327230 */ /* 0x104fe40000004100 */
[C---:B------:R-:W-:Y:S01]  /*65c0*/  FMUL R24, R65.reuse, R24 ;  /* 0x0000001841187220 */ /* 0x040fe20000400000 */
[----:B------:R-:W-:Y:S02]  /*65d0*/  HADD2.F32 R51, -RZ, R76.H1_H1 ;  /* 0x3000004cff337230 */ /* 0x000fe40000004100 */
[C---:B------:R-:W-:Y:S01]  /*65e0*/  FMUL R25, R65.reuse, R25 ;  /* 0x0000001941197220 */ /* 0x040fe20000400000 */
[--C-:B------:R-:W-:Y:S02]  /*65f0*/  HADD2.F32 R52, -RZ, R77.reuse.H0_H0 ;  /* 0x2000004dff347230 */ /* 0x100fe40000004100 */
        /* <DEDUP_REMOVED lines=21> */
[--C-:B------:R-:W-:Y:S02]  /*6750*/  HADD2.F32 R84, -RZ, R87.reuse.H0_H0 ;  /* 0x20000057ff547230 */ /* 0x100fe40000004100 */
[----:B------:R-:W-:Y:S01]  /*6760*/  FMUL R37, R65, R37 ;  /* 0x0000002541257220 */ /* 0x000fe20000400000 */
[----:B------:R-:W-:Y:S02]  /*6770*/  HADD2.F32 R85, -RZ, R87.H1_H1 ;  /* 0x30000057ff557230 */ /* 0x000fe40000004100 */
[----:B------:R-:W-:Y:S01]  /*6780*/  FFMA R21, R67, R72, R21 ;  /* 0x0000004843157223 */ /* 0x000fe20000000015 */
[----:B------:R-:W-:Y:S02]  /*6790*/  HADD2.F32 R73, -RZ, R74.H1_H1 ;  /* 0x3000004aff497230 */ /* 0x000fe40000004100 */
[C---:B------:R-:W-:Y:S01]  /*67a0*/  FMUL R38, R65.reuse, R38 ;  /* 0x0000002641267220 */ /* 0x040fe20000400000 */
[----:B------:R-:W-:Y:S02]  /*67b0*/  HADD2.F32 R87, -RZ, R16.H1_H1 ;  /* 0x30000010ff577230 */ /* 0x000fe40000004100 */
[----:B------:R-:W-:Y:S01]  /*67c0*/  FMUL R39, R65, R39 ;  /* 0x0000002741277220 */ /* 0x000fe20000400000 */
[--C-:B------:R-:W-:Y:S01]  /*67d0*/  HADD2.F32 R74, -RZ, R75.reuse.H0_H0 ;  /* 0x2000004bff4a7230 */ /* 0x100fe20000004100 */
[----:B------:R-:W1:Y:S01]  /*67e0*/  LDTM.x16 R4, tmem[UR4+0x20] ;  /* 0x00002004000479ee */ /* 0x000e620008240000 */
[----:B------:R-:W-:Y:S01]  /*67f0*/  HADD2.F32 R75, -RZ, R75.H1_H1 ;  /* 0x3000004bff4b7230 */ /* 0x000fe20000004100 */
[----:B------:R-:W-:Y:S01]  /*6800*/  UIADD3 UR4, UPT, UPT, UR5, 0x90, URZ ;  /* 0x0000009005047890 */ /* 0x000fe2000fffe0ff */
[C---:B------:R-:W-:Y:S01]  /*6810*/  FFMA R23, R67.reuse, R73, R23 ;  /* 0x0000004943177223 */ /* 0x040fe20000000017 */
[C---:B------:R-:W-:Y:S01]  /*6820*/  FFMA R40, R67.reuse, R74, R40 ;  /* 0x0000004a43287223 */ /* 0x040fe20000000028 */
[----:B------:R-:W-:Y:S01]  /*6830*/  NOP ;  /* 0x0000000000007918 */ /* 0x000fe20000000000 */
[C---:B------:R-:W-:Y:S01]  /*6840*/  FFMA R41, R67.reuse, R75, R41 ;  /* 0x0000004b43297223 */ /* 0x040fe20000000029 */
[----:B------:R-:W-:Y:S01]  /*6850*/  UPRMT UR4, UR37, 0x654, UR4 ;  /* 0x0000065425047896 */ /* 0x000fe20008000004 */
[C---:B------:R-:W-:Y:S01]  /*6860*/  FFMA R42, R67.reuse, R50, R42 ;  /* 0x00000032432a7223 */ /* 0x040fe2000000002a */
[C---:B------:R-:W-:Y:S01]  /*6870*/  FFMA R43, R67.reuse, R51, R43 ;  /* 0x00000033432b7223 */ /* 0x040fe2000000002b */
[C---:B------:R-:W-:Y:S01]  /*6880*/  FFMA R44, R67.reuse, R52, R44 ;  /* 0x00000034432c7223 */ /* 0x040fe2000000002c */
[----:B------:R-:W-:Y:S01]  /*6890*/  FFMA R45, R67, R53, R45 ;  /* 0x00000035432d7223 */ /* 0x000fe2000000002d */
[----:B------:R-:W-:Y:S01]  /*68a0*/  F2FP.F16.F32.PACK_AB R70, R23, R21 ;  /* 0x000000151746723e */ /* 0x000fe200000000ff */
[----:B------:R-:W-:Y:S01]  /*68b0*/  FFMA R46, R67, R54, R46 ;  /* 0x00000036432e7223 */ /* 0x000fe2000000002e */
[----:B------:R-:W-:Y:S01]  /*68c0*/  F2FP.F16.F32.PACK_AB R71, R41, R40 ;  /* 0x000000282947723e */ /* 0x000fe200000000ff */
[C---:B------:R-:W-:Y:S01]  /*68d0*/  FFMA R47, R67.reuse, R55, R47 ;  /* 0x00000037432f7223 */ /* 0x040fe2000000002f */
[C---:B------:R-:W-:Y:S01]  /*68e0*/  FFMA R48, R67.reuse, R76, R48 ;  /* 0x0000004c43307223 */ /* 0x040fe20000000030 */
[C---:B------:R-:W-:Y:S01]  /*68f0*/  FFMA R49, R67.reuse, R77, R49 ;  /* 0x0000004d43317223 */ /* 0x040fe20000000031 */
[C---:B------:R-:W-:Y:S01]  /*6900*/  FFMA R24, R67.reuse, R78, R24 ;  /* 0x0000004e43187223 */ /* 0x040fe20000000018 */
[----:B-1----:R-:W-:Y:S01]  /*6910*/  SYNCS.ARRIVE.TRANS64.RED.A1T0 RZ, [UR4], RZ ;  /* 0x000000ffffff79a7 */ /* 0x002fe20008100404 */
[----:B------:R1:W-:Y:S01]  /*6920*/  STS.128 [R140+0x200], R68 ;  /* 0x000200448c007388 */ /* 0x0003e20000000c00 */
[C---:B------:R-:W-:Y:S01]  /*6930*/  FFMA R25, R67.reuse, R79, R25 ;  /* 0x0000004f43197223 */ /* 0x040fe20000000019 */
[----:B------:R-:W-:Y:S01]  /*6940*/  FFMA R26, R67, R80, R26 ;  /* 0x00000050431a7223 */ /* 0x000fe2000000001a */
[----:B------:R-:W-:Y:S01]  /*6950*/  F2FP.F16.F32.PACK_AB R40, R43, R42 ;  /* 0x0000002a2b28723e */ /* 0x000fe200000000ff */
[----:B------:R-:W-:Y:S01]  /*6960*/  FFMA R27, R67, R81, R27 ;  /* 0x00000051431b7223 */ /* 0x000fe2000000001b */
[----:B------:R-:W-:Y:S01]  /*6970*/  F2FP.F16.F32.PACK_AB R41, R45, R44 ;  /* 0x0000002c2d29723e */ /* 0x000fe200000000ff */
[----:B------:R-:W-:Y:S01]  /*6980*/  FFMA R28, R67, R82, R28 ;  /* 0x00000052431c7223 */ /* 0x000fe2000000001c */
[----:B------:R-:W-:Y:S01]  /*6990*/  F2FP.F16.F32.PACK_AB R42, R47, R46 ;  /* 0x0000002e2f2a723e */ /* 0x000fe200000000ff */
[----:B------:R-:W-:Y:S01]  /*69a0*/  FFMA R29, R67, R83, R29 ;  /* 0x00000053431d7223 */ /* 0x000fe2000000001d */
[----:B------:R-:W-:Y:S01]  /*69b0*/  F2FP.F16.F32.PACK_AB R43, R49, R48 ;  /* 0x00000030312b723e */ /* 0x000fe200000000ff */
[C---:B------:R-:W-:Y:S01]  /*69c0*/  FFMA R30, R67.reuse, R84, R30 ;  /* 0x00000054431e7223 */ /* 0x040fe2000000001e */
[C---:B------:R-:W-:Y:S01]  /*69d0*/  FFMA R31, R67.reuse, R85, R31 ;  /* 0x00000055431f7223 */ /* 0x040fe2000000001f */
[----:B------:R-:W-:Y:S01]  /*69e0*/  FFMA R32, R67, R86, R32 ;  /* 0x0000005643207223 */ /* 0x000fe20000000020 */
[----:B------:R-:W-:Y:S01]  /*69f0*/  F2FP.F16.F32.PACK_AB R24, R25, R24 ;  /* 0x000000181918723e */ /* 0x000fe200000000ff */
[----:B------:R1:W-:Y:S01]  /*6a00*/  STS.128 [R144], R40 ;  /* 0x0000002890007388 */ /* 0x0003e20000000c00 */
[C---:B------:R-:W-:Y:S01]  /*6a10*/  FFMA R33, R67.reuse, R87, R33 ;  /* 0x0000005743217223 */ /* 0x040fe20000000021 */
[----:B------:R-:W-:Y:S01]  /*6a20*/  FFMA R34, R67, R88, R34 ;  /* 0x0000005843227223 */ /* 0x000fe20000000022 */
[----:B------:R-:W-:Y:S01]  /*6a30*/  F2FP.F16.F32.PACK_AB R25, R27, R26 ;  /* 0x0000001a1b19723e */ /* 0x000fe200000000ff */
[----:B------:R-:W-:Y:S01]  /*6a40*/  FFMA R35, R67, R89, R35 ;  /* 0x0000005943237223 */ /* 0x000fe20000000023 */
[--C-:B------:R-:W-:Y:S01]  /*6a50*/  HADD2.F32 R94, -RZ, R100.reuse.H0_H0 ;  /* 0x20000064ff5e7230 */ /* 0x100fe20000004100 */
[----:B------:R-:W-:Y:S01]  /*6a60*/  F2FP.F16.F32.PACK_AB R26, R29, R28 ;  /* 0x0000001c1d1a723e */ /* 0x000fe200000000ff */
[----:B------:R-:W-:Y:S01]  /*6a70*/  FFMA R36, R67, R90, R36 ;  /* 0x0000005a43247223 */ /* 0x000fe20000000024 */
[----:B------:R-:W-:Y:S01]  /*6a80*/  F2FP.F16.F32.PACK_AB R27, R31, R30 ;  /* 0x0000001e1f1b723e */ /* 0x000fe200000000ff */
[----:B------:R-:W-:Y:S02]  /*6a90*/  HADD2.F32 R95, -RZ, R100.H1_H1 ;  /* 0x30000064ff5f7230 */ /* 0x000fe40000004100 */
[----:B------:R-:W-:Y:S01]  /*6aa0*/  FMUL R4, R65, R4 ;  /* 0x0000000441047220 */ /* 0x000fe20000400000 */
[----:B------:R-:W-:Y:S01]  /*6ab0*/  FFMA R37, R67, R91, R37 ;  /* 0x0000005b43257223 */ /* 0x000fe20000000025 */
[--C-:B------:R-:W-:Y:S01]  /*6ac0*/  HADD2.F32 R96, -RZ, R101.reuse.H0_H0 ;  /* 0x20000065ff607230 */ /* 0x100fe20000004100 */
[----:B------:R1:W-:Y:S01]  /*6ad0*/  STS.128 [R140+0x1200], R24 ;  /* 0x001200188c007388 */ /* 0x0003e20000000c00 */
[----:B------:R-:W-:Y:S01]  /*6ae0*/  FMUL R5, R65, R5 ;  /* 0x0000000541057220 */ /* 0x000fe20000400000 */
[----:B------:R-:W-:Y:S01]  /*6af0*/  FFMA R38, R67, R92, R38 ;  /* 0x0000005c43267223 */ /* 0x000fe20000000026 */
[----:B------:R-:W-:Y:S02]  /*6b00*/  HADD2.F32 R97, -RZ, R101.H1_H1 ;  /* 0x30000065ff617230 */ /* 0x000fe40000004100 */
[----:B------:R-:W-:Y:S01]  /*6b10*/  FMUL R6, R65, R6 ;  /* 0x0000000641067220 */ /* 0x000fe20000400000 */
[----:B------:R-:W-:Y:S01]  /*6b20*/  FFMA R39, R67, R93, R39 ;  /* 0x0000005d43277223 */ /* 0x000fe20000000027 */
[--C-:B------:R-:W-:Y:S02]  /*6b30*/  HADD2.F32 R98, -RZ, R102.reuse.H0_H0 ;  /* 0x20000066ff627230 */ /* 0x100fe40000004100 */
[----:B------:R-:W-:Y:S01]  /*6b40*/  FMUL R7, R65, R7 ;  /* 0x0000000741077220 */ /* 0x000fe20000400000 */
[----:B------:R-:W-:Y:S01]  /*6b50*/  FFMA R4, R67, R94, R4 ;  /* 0x0000005e43047223 */ /* 0x000fe20000000004 */
[----:B------:R-:W-:Y:S02]  /*6b60*/  HADD2.F32 R99, -RZ, R102.H1_H1 ;  /* 0x30000066ff637230 */ /* 0x000fe40000004100 */
[----:B------:R-:W-:Y:S01]  /*6b70*/  FMUL R8, R65, R8 ;  /* 0x0000000841087220 */ /* 0x000fe20000400000 */
[--C-:B------:R-:W-:Y:S02]  /*6b80*/  HADD2.F32 R100, -RZ, R103.reuse.H0_H0 ;  /* 0x20000067ff647230 */ /* 0x100fe40000004100 */
[----:B------:R-:W-:Y:S01]  /*6b90*/  FFMA R5, R67, R95, R5 ;  /* 0x0000005f43057223 */ /* 0x000fe20000000005 */
[----:B------:R-:W-:Y:S02]  /*6ba0*/  HADD2.F32 R101, -RZ, R103.H1_H1 ;  /* 0x30000067ff657230 */ /* 0x000fe40000004100 */
[----:B------:R-:W-:Y:S01]  /*6bb0*/  FMUL R9, R65, R9 ;  /* 0x0000000941097220 */ /* 0x000fe20000400000 */
[--C-:B------:R-:W-:Y:S01]  /*6bc0*/  HADD2.F32 R102, -RZ, R108.reuse.H0_H0 ;  /* 0x2000006cff667230 */ /* 0x100fe20000004100 */
[----:B------:R-:W-:Y:S01]  /*6bd0*/  F2FP.F16.F32.PACK_AB R32, R33, R32 ;  /* 0x000000202120723e */ /* 0x000fe200000000ff */
[----:B------:R-:W-:Y:S02]  /*6be0*/  HADD2.F32 R103, -RZ, R108.H1_H1 ;  /* 0x3000006cff677230 */ /* 0x000fe40000004100 */
[----:B------:R-:W-:Y:S01]  /*6bf0*/  FFMA R6, R67, R96, R6 ;  /* 0x0000006043067223 */ /* 0x000fe20000000006 */
[--C-:B------:R-:W-:Y:S02]  /*6c00*/  HADD2.F32 R104, -RZ, R109.reuse.H0_H0 ;  /* 0x2000006dff687230 */ /* 0x100fe40000004100 */
[----:B------:R-:W-:Y:S01]  /*6c10*/  FMUL R10, R65, R10 ;  /* 0x0000000a410a7220 */ /* 0x000fe20000400000 */
[----:B------:R-:W-:Y:S01]  /*6c20*/  HADD2.F32 R105, -RZ, R109.H1_H1 ;  /* 0x3000006dff697230 */ /* 0x000fe20000004100 */
[----:B------:R-:W-:Y:S01]  /*6c30*/  F2FP.F16.F32.PACK_AB R33, R35, R34 ;  /* 0x000000222321723e */ /* 0x000fe200000000ff */
[--C-:B------:R-:W-:Y:S02]  /*6c40*/  HADD2.F32 R108, -RZ, R111.reuse.H0_H0 ;  /* 0x2000006fff6c7230 */ /* 0x100fe40000004100 */
[----:B------:R-:W-:Y:S01]  /*6c50*/  FFMA R7, R67, R97, R7 ;  /* 0x0000006143077223 */ /* 0x000fe20000000007 */
[----:B------:R-:W-:Y:S01]  /*6c60*/  HADD2.F32 R109, -RZ, R111.H1_H1 ;  /* 0x3000006fff6d7230 */ /* 0x000fe20000004100 */
[C---:B------:R-:W-:Y:S01]  /*6c70*/  IADD3 R111, PT, PT, R140.reuse, 0x1210, RZ ;  /* 0x000012108c6f7810 */ /* 0x040fe20007ffe0ff */
[----:B------:R-:W-:Y:S01]  /*6c80*/  FMUL R11, R65, R11 ;  /* 0x0000000b410b7220 */ /* 0x000fe20000400000 */
[----:B------:R-:W-:Y:S01]  /*6c90*/  @P6 IADD3 R111, PT, PT, R143, 0xff0, RZ ;  /* 0x00000ff08f6f6810 */ /* 0x000fe20007ffe0ff */
[----:B------:R-:W-:Y:S01]  /*6ca0*/  FFMA R8, R67, R98, R8 ;  /* 0x0000006243087223 */ /* 0x000fe20000000008 */
[----:B------:R-:W-:Y:S01]  /*6cb0*/  F2FP.F16.F32.PACK_AB R34, R37, R36 ;  /* 0x000000242522723e */ /* 0x000fe200000000ff */
[----:B------:R-:W-:Y:S01]  /*6cc0*/  FMUL R12, R65, R12 ;  /* 0x0000000c410c7220 */ /* 0x000fe20000400000 */
[----:B------:R-:W-:Y:S01]  /*6cd0*/  F2FP.F16.F32.PACK_AB R35, R39, R38 ;  /* 0x000000262723723e */ /* 0x000fe200000000ff */
[----:B------:R-:W-:Y:S01]  /*6ce0*/  FFMA R9, R67, R99, R9 ;  /* 0x0000006343097223 */ /* 0x000fe20000000009 */
[----:B------:R-:W-:Y:S01]  /*6cf0*/  FMUL R13, R65, R13 ;  /* 0x0000000d410d7220 */ /* 0x000fe20000400000 */
[----:B------:R-:W-:Y:S01]  /*6d00*/  FFMA R10, R67, R100, R10 ;  /* 0x00000064430a7223 */ /* 0x000fe2000000000a */
[----:B------:R-:W-:Y:S01]  /*6d10*/  FMUL R14, R65, R14 ;  /* 0x0000000e410e7220 */ /* 0x000fe20000400000 */
[----:B------:R1:W-:Y:S01]  /*6d20*/  STS.128 [R111], R32 ;  /* 0x000000206f007388 */ /* 0x0003e20000000c00 */
[----:B------:R-:W-:Y:S01]  /*6d30*/  FFMA R11, R67, R101, R11 ;  /* 0x00000065430b7223 */ /* 0x000fe2000000000b */
[--C-:B------:R-:W-:Y:S02]  /*6d40*/  HADD2.F32 R106, -RZ, R110.reuse.H0_H0 ;  /* 0x2000006eff6a7230 */ /* 0x100fe40000004100 */
[----:B------:R-:W-:Y:S01]  /*6d50*/  FMUL R15, R65, R15 ;  /* 0x0000000f410f7220 */ /* 0x000fe20000400000 */
[----:B------:R-:W-:Y:S01]  /*6d60*/  FFMA R12, R67, R102, R12 ;  /* 0x00000066430c7223 */ /* 0x000fe2000000000c */
[----:B------:R-:W-:Y:S02]  /*6d70*/  HADD2.F32 R107, -RZ, R110.H1_H1 ;  /* 0x3000006eff6b7230 */ /* 0x000fe40000004100 */
[----:B------:R-:W-:Y:S01]  /*6d80*/  FMUL R16, R65, R16 ;  /* 0x0000001041107220 */ /* 0x000fe20000400000 */
[----:B------:R-:W-:Y:S01]  /*6d90*/  FFMA R13, R67, R103, R13 ;  /* 0x00000067430d7223 */ /* 0x000fe2000000000d */
[----:B------:R-:W-:Y:S01]  /*6da0*/  FMUL R17, R65, R17 ;  /* 0x0000001141117220 */ /* 0x000fe20000400000 */
[----:B------:R-:W-:Y:S01]  /*6db0*/  F2FP.F16.F32.PACK_AB R4, R5, R4 ;  /* 0x000000040504723e */ /* 0x000fe200000000ff */
[----:B------:R-:W-:Y:S01]  /*6dc0*/  FFMA R14, R67, R104, R14 ;  /* 0x00000068430e7223 */ /* 0x000fe2000000000e */
[----:B------:R-:W-:Y:S01]  /*6dd0*/  FMUL R18, R65, R18 ;  /* 0x0000001241127220 */ /* 0x000fe20000400000 */
[----:B------:R-:W-:Y:S01]  /*6de0*/  F2FP.F16.F32.PACK_AB R5, R7, R6 ;  /* 0x000000060705723e */ /* 0x000fe200000000ff */
[----:B------:R-:W-:Y:S01]  /*6df0*/  FFMA R15, R67, R105, R15 ;  /* 0x00000069430f7223 */ /* 0x000fe2000000000f */
[----:B------:R-:W-:Y:S01]  /*6e00*/  FMUL R19, R65, R19 ;  /* 0x0000001341137220 */ /* 0x000fe20000400000 */
[----:B------:R-:W-:Y:S01]  /*6e10*/  F2FP.F16.F32.PACK_AB R6, R9, R8 ;  /* 0x000000080906723e */ /* 0x000fe200000000ff */
[----:B------:R-:W-:Y:S01]  /*6e20*/  FFMA R16, R67, R106, R16 ;  /* 0x0000006a43107223 */ /* 0x000fe20000000010 */
[----:B------:R-:W-:Y:S01]  /*6e30*/  F2FP.F16.F32.PACK_AB R7, R11, R10 ;  /* 0x0000000a0b07723e */ /* 0x000fe200000000ff */
[C---:B------:R-:W-:Y:S01]  /*6e40*/  FFMA R17, R67.reuse, R107, R17 ;  /* 0x0000006b43117223 */ /* 0x040fe20000000011 */
[C---:B------:R-:W-:Y:S01]  /*6e50*/  FFMA R18, R67.reuse, R108, R18 ;  /* 0x0000006c43127223 */ /* 0x040fe20000000012 */
[----:B------:R-:W-:Y:S01]  /*6e60*/  FFMA R19, R67, R109, R19 ;  /* 0x0000006d43137223 */ /* 0x000fe20000000013 */
[----:B------:R-:W-:Y:S01]  /*6e70*/  F2FP.F16.F32.PACK_AB R12, R13, R12 ;  /* 0x0000000c0d0c723e */ /* 0x000fe200000000ff */
[----:B------:R1:W-:Y:S01]  /*6e80*/  STS.128 [R140+0x2200], R4 ;  /* 0x002200048c007388 */ /* 0x0003e20000000c00 */
[----:B------:R-:W-:Y:S01]  /*6e90*/  F2FP.F16.F32.PACK_AB R13, R15, R14 ;  /* 0x0000000e0f0d723e */ /* 0x000fe200000000ff */
[----:B------:R-:W-:Y:S01]  /*6ea0*/  UIADD3 UR5, UPT, UPT, UR38, 0x1, URZ ;  /* 0x0000000126057890 */ /* 0x000fe2000fffe0ff */
[----:B------:R-:W-:Y:S01]  /*6eb0*/  IADD3 R110, PT, PT, R140, 0x2210, RZ ;  /* 0x000022108c6e7810 */ /* 0x000fe20007ffe0ff */
[----:B------:R-:W-:Y:S01]  /*6ec0*/  BSSY.RECONVERGENT B0, `(.L_x_92) ;  /* 0x0000022000007945 */ /* 0x000fe20003800200 */
[----:B------:R-:W-:Y:S02]  /*6ed0*/  @P6 IADD3 R110, PT, PT, R143, 0x1ff0, RZ ;  /* 0x00001ff08f6e6810 */ /* 0x000fe40007ffe0ff */
[----:B------:R-:W-:Y:S02]  /*6ee0*/  F2FP.F16.F32.PACK_AB R14, R17, R16 ;  /* 0x00000010110e723e */ /* 0x000fe400000000ff */
[----:B------:R-:W-:Y:S05]  /*6ef0*/  F2FP.F16.F32.PACK_AB R15, R19, R18 ;  /* 0x00000012130f723e */ /* 0x000fea00000000ff */
[----:B------:R1:W-:Y:S01]  /*6f00*/  STS.128 [R110], R12 ;  /* 0x0000000c6e007388 */ /* 0x0003e20000000c00 */
[----:B------:R-:W-:Y:S01]  /*6f10*/  @!PT LDS RZ, [RZ] ;  /* 0x00000000fffff984 */ /* 0x000fe20000000800 */
[----:B------:R-:W-:Y:S01]  /*6f20*/  @!PT LDS RZ, [RZ] ;  /* 0x00000000fffff984 */ /* 0x000fe20000000800 */
[----:B------:R-:W-:Y:S01]  /*6f30*/  @!PT LDS RZ, [RZ] ;  /* 0x00000000fffff984 */ /* 0x000fe20000000800 */
[----:B------:R-:W-:Y:S01]  /*6f40*/  @!PT LDS RZ, [RZ] ;  /* 0x00000000fffff984 */ /* 0x000fe20000000800 */
[----:B------:R2:W-:Y:S07]  /*6f50*/  MEMBAR.ALL.CTA ;  /* 0x0000000000007992 */ /* 0x0005ee0000008000 */
[----:B--2---:R-:W2:Y:S02]  /*6f60*/  FENCE.VIEW.ASYNC.S ;  /* 0x00000000000073c6 */ /* 0x004ea40000000000 */
[----:B--2---:R-:W-:Y:S06]  /*6f70*/  BAR.SYNC.DEFER_BLOCKING 0x1, 0x80 ;  /* 0x0042000000007b1d */ /* 0x004fec0000010000 */
[----:B------:R-:W-:Y:S05]  /*6f80*/  @P0 BRA `(.L_x_93) ;  /* 0x0000000000540947 */ /* 0x000fea0003800000 */
[----:B------:R-:W-:Y:S01]  /*6f90*/  R2UR UR7, R124 ;  /* 0x000000007c0772ca */ /* 0x000fe200000e0000 */
[----:B------:R-:W-:Y:S01]  /*6fa0*/  UIADD3 UR6, UP0, UPT, UR44, 0x680, URZ ;  /* 0x000006802c067890 */ /* 0x000fe2000ff1e0ff */
[----:B------:R-:W-:Y:S01]  /*6fb0*/  R2UR UR10, R125 ;  /* 0x000000007d0a72ca */ /* 0x000fe200000e0000 */
[----:B------:R-:W-:Y:S01]  /*6fc0*/  UIMAD UR4, UR38, 0x3000, UR36 ;  /* 0x00003000260478a4 */ /* 0x000fe2000f8e0224 */
[----:B------:R-:W-:Y:S01]  /*6fd0*/  UMOV UR11, UR60 ;  /* 0x0000003c000b7c82 */ /* 0x000fe20008000000 */
[----:B------:R-:W-:Y:S02]  /*6fe0*/  UMOV UR19, UR60 ;  /* 0x0000003c00137c82 */ /* 0x000fe40008000000 */
[----:B------:R-:W-:Y:S02]  /*6ff0*/  UIADD3 UR8, UPT, UPT, UR4, 0x200, URZ ;  /* 0x0000020004087890 */ /* 0x000fe4000fffe0ff */
[----:B------:R-:W-:Y:S02]  /*7000*/  UIADD3 UR16, UPT, UPT, UR4, 0x1200, URZ ;  /* 0x0000120004107890 */ /* 0x000fe4000fffe0ff */
[----:B------:R-:W-:Y:S02]  /*7010*/  UIADD3 UR12, UPT, UPT, UR4, 0x2200, URZ ;  /* 0x00002200040c7890 */ /* 0x000fe4000fffe0ff */
[----:B------:R-:W-:Y:S02]  /*7020*/  UIMAD UR9, UR7, 0x30, URZ ;  /* 0x00000030070978a4 */ /* 0x000fe4000f8e02ff */
[----:B------:R-:W-:Y:S02]  /*7030*/  UIADD3.X UR7, UPT, UPT, URZ, UR45, URZ, UP0, !UPT ;  /* 0x0000002dff077290 */ /* 0x000fe400087fe4ff */
[----:B------:R-:W-:Y:S02]  /*7040*/  USHF.L.U32 UR10, UR10, 0x7, URZ ;  /* 0x000000070a0a7899 */ /* 0x000fe400080006ff */
[----:B------:R-:W-:Y:S02]  /*7050*/  UIADD3 UR17, UPT, UPT, UR9, 0x10, URZ ;  /* 0x0000001009117890 */ /* 0x000fe4000fffe0ff */
[----:B------:R-:W-:Y:S01]  /*7060*/  UIADD3 UR13, UPT, UPT, UR9, 0x20, URZ ;  /* 0x00000020090d7890 */ /* 0x000fe2000fffe0ff */
[----:B------:R-:W-:Y:S02]  /*7070*/  UMOV UR15, UR60 ;  /* 0x0000003c000f7c82 */ /* 0x000fe40008000000 */
[----:B------:R-:W-:Y:S01]  /*7080*/  UMOV UR18, UR10 ;  /* 0x0000000a00127c82 */ /* 0x000fe20008000000 */
[----:B------:R-:W-:Y:S01]  /*7090*/  UMOV UR14, UR10 ;  /* 0x0000000a000e7c82 */ /* 0x000fe20008000000 */
[----:B------:R2:W-:Y:S02]  /*70a0*/  UTMASTG.3D [UR8], [UR6] ;  /* 0x00000008060073b5 */ /* 0x0005e40008010000 */
[----:B------:R2:W-:Y:S02]  /*70b0*/  UTMASTG.3D [UR16], [UR6] ;  /* 0x00000010060073b5 */ /* 0x0005e40008010000 */
[----:B------:R2:W-:Y:S02]  /*70c0*/  UTMASTG.3D [UR12], [UR6] ;  /* 0x0000000c060073b5 */ /* 0x0005e40008010000 */
[----:B--2---:R0:W-:Y:S02]  /*70d0*/  UTMACMDFLUSH ;  /* 0x00000000000079b7 */ /* 0x0041e40000000000 */
.L_x_93:
[----:B------:R-:W-:Y:S05]  /*70e0*/  BSYNC.RECONVERGENT B0 ;  /* 0x0000000000007941 */ /* 0x000fea0003800200 */
.L_x_92:
[----:B------:R-:W-:Y:S04]  /*70f0*/  BSSY.RECONVERGENT B0, `(.L_x_94) ;  /* 0x0000003000007945 */ /* 0x000fe80003800200 */
[----:B------:R-:W-:Y:S05]  /*7100*/  @P0 BRA `(.L_x_95) ;  /* 0x0000000000040947 */ /* 0x000fea0003800000 */
[----:B------:R-:W-:Y:S04]  /*7110*/  DEPBAR.LE SB0, 0x0 ;  /* 0x000080000000791a */ /* 0x000fe80000000000 */
.L_x_95:
[----:B------:R-:W-:Y:S05]  /*7120*/  BSYNC.RECONVERGENT B0 ;  /* 0x0000000000007941 */ /* 0x000fea0003800200 */
.L_x_94:
[----:B------:R-:W-:Y:S01]  /*7130*/  BAR.SYNC.DEFER_BLOCKING 0x1, 0x80 ;  /* 0x0042000000007b1d */ /* 0x000fe20000010000 */
[----:B------:R-:W-:Y:S01]  /*7140*/  UIADD3 UR39, UPT, UPT, UR39, 0x1, URZ ;  /* 0x0000000127277890 */ /* 0x000fe2000fffe0ff */
[----:B------:R-:W-:Y:S03]  /*7150*/  IADD3 R66, PT, PT, R66, 0x1, RZ ;  /* 0x0000000142427810 */ /* 0x000fe60007ffe0ff */
[----:B------:R-:W-:Y:S09]  /*7160*/  UISETP.NE.AND UP0, UPT, UR39, URZ, UPT ;  /* 0x000000ff2700728c */ /* 0x000ff2000bf05270 */
[----:B------:R-:W-:Y:S05]  /*7170*/  BRA.U !UP0, `(.L_x_96) ;  /* 0x0000000108287547 */ /* 0x000fea000b800000 */
[----:B------:R-:W-:Y:S01]  /*7180*/  ISETP.NE.AND P0, PT, R142, RZ, PT ;  /* 0x000000ff8e00720c */ /* 0x000fe20003f05270 */
[----:B------:R-:W-:Y:S11]  /*7190*/  IMAD.U32 R0, RZ, RZ, UR37 ;  /* 0x00000025ff007e24 */ /* 0x000ff6000f8e00ff */
[----:B------:R-:W-:Y:S01]  /*71a0*/  @!UPT UIADD3 URZ, UPT, UPT, URZ, URZ, URZ ;  /* 0x000000fffffff290 */ /* 0x000fe2000fffe0ff */
[C---:B------:R-:W-:Y:S01]  /*71b0*/  @P0 LEA R2, R134.reuse, UR36, 0x3 ;  /* 0x0000002486020c11 */ /* 0x040fe2000f8e18ff */
[----:B------:R-:W-:Y:S04]  /*71c0*/  VIADD R134, R134, 0x1 ;  /* 0x0000000186867836 */ /* 0x000fe80000000000 */
[----:B------:R-:W-:Y:S05]  /*71d0*/  @P0 VIADD R2, R2, 0x30 ;  /* 0x0000003002020836 */ /* 0x000fea0000000000 */
[----:B------:R-:W-:Y:S04]  /*71e0*/  @P0 PRMT R0, R0, 0x654, R2 ;  /* 0x0000065400000816 */ /* 0x000fe80000000002 */
[----:B------:R2:W-:Y:S01]  /*71f0*/  @P0 SYNCS.ARRIVE.TRANS64.RED.A1T0 RZ, [R0+URZ], RZ ;  /* 0x000000ff00ff09a7 */ /* 0x0005e200081004ff */
[C---:B------:R-:W-:Y:S04]  /*7200*/  ISETP.NE.AND P0, PT, R134.reuse, 0x2, PT ;  /* 0x000000028600780c */ /* 0x040fe80003f05270 */
[----:B------:R-:W-:Y:S09]  /*7210*/  SEL R134, R134, RZ, P0 ;  /* 0x000000ff86867207 */ /* 0x000ff20000000000 */
.L_x_96:
[----:B------:R-:W-:Y:S01]  /*7220*/  ISETP.NE.AND P2, PT, R139, RZ, PT ;  /* 0x000000ff8b00720c */ /* 0x000fe20003f45270 */
[----:B------:R-:W-:Y:S01]  /*7230*/  UISETP.NE.AND UP0, UPT, UR5, 0x2, UPT ;  /* 0x000000020500788c */ /* 0x000fe2000bf05270 */
[----:B------:R-:W-:Y:S01]  /*7240*/  ISETP.NE.AND P0, PT, R141, 0x2, PT ;  /* 0x000000028d00780c */ /* 0x000fe20003f05270 */
[----:B------:R-:W-:Y:S01]  /*7250*/  IMAD.IADD R124, R63, 0x1, R122 ;  /* 0x000000013f7c7824 */ /* 0x000fe200078e027a */
[----:B------:R-:W-:Y:S01]  /*7260*/  ISETP.NE.AND P1, PT, R66, 0x4, PT ;  /* 0x000000044200780c */ /* 0x000fe20003f25270 */
[----:B------:R-:W-:Y:S01]  /*7270*/  USEL UR4, URZ, 0x1, UP0 ;  /* 0x00000001ff047887 */ /* 0x000fe20008000000 */
[----:B------:R-:W-:Y:S01]  /*7280*/  SEL R2, RZ, 0x1, P0 ;  /* 0x00000001ff027807 */ /* 0x000fe20000000000 */
[----:B------:R-:W-:Y:S01]  /*7290*/  USEL UR38, UR5, URZ, UP0 ;  /* 0x000000ff05267287 */ /* 0x000fe20008000000 */
[----:B--2---:R-:W-:Y:S01]  /*72a0*/  SEL R0, RZ, 0x1, P1 ;  /* 0x00000001ff007807 */ /* 0x004fe20000800000 */
[----:B------:R-:W-:Y:S01]  /*72b0*/  IMAD.IADD R125, R64, 0x1, R123 ;  /* 0x00000001407d7824 */ /* 0x000fe200078e027b */
[----:B------:R-:W-:Y:S02]  /*72c0*/  LOP3.LUT R135, R135, R2, RZ, 0x3c, !PT ;  /* 0x0000000287877212 */ /* 0x000fe400078e3cff */
[----:B------:R-:W-:Y:S02]  /*72d0*/  LOP3.LUT R137, R137, UR4, RZ, 0x3c, !PT ;  /* 0x0000000489897c12 */ /* 0x000fe4000f8e3cff */
[----:B------:R-:W-:Y:S02]  /*72e0*/  @P2 R2UR UR60, R133 ;  /* 0x00000000853c22ca */ /* 0x000fe400000e0000 */
[----:B------:R-:W-:Y:S02]  /*72f0*/  LOP3.LUT R136, R136, R0, RZ, 0x3c, !PT ;  /* 0x0000000088887212 */ /* 0x000fe400078e3cff */
[----:B------:R-:W-:Y:S02]  /*7300*/  SEL R141, R141, RZ, P0 ;  /* 0x000000ff8d8d7207 */ /* 0x000fe40000000000 */
[----:B------:R-:W-:Y:S01]  /*7310*/  SEL R66, R66, RZ, P1 ;  /* 0x000000ff42427207 */ /* 0x000fe20000800000 */
[----:B------:R-:W-:Y:S08]  /*7320*/  @P2 BRA `(.L_x_97) ;  /* 0xffffffdc00502947 */ /* 0x000ff0000383ffff */
[----:B------:R-:W-:-:S09]  /*7330*/  UISETP.NE.AND UP0, UPT, UR40, URZ, UPT ;  /* 0x000000ff2800728c */ /* 0x000fd2000bf05270 */
[----:B------:R-:W-:Y:S05]  /*7340*/  BRA.U !UP0, `(.L_x_98) ;  /* 0x0000000108487547 */ /* 0x000fea000b800000 */
[----:B------:R-:W2:Y:S02]  /*7350*/  LDCU.64 UR4, c[0x0][0x890] ;  /* 0x00011200ff0477ac */ /* 0x000ea40008000a00 */
[----:B--2---:R-:W-:-:S04]  /*7360*/  UISETP.NE.U32.AND UP0, UPT, UR4, URZ, UPT ;  /* 0x000000ff0400728c */ /* 0x004fc8000bf05070 */
[----:B------:R-:W-:-:S09]  /*7370*/  UISETP.NE.AND.EX UP0, UPT, UR5, URZ, UPT, UP0 ;  /* 0x000000ff0500728c */ /* 0x000fd2000bf05300 */
[----:B------:R-:W-:Y:S05]  /*7380*/  BRA.U UP0, `(.L_x_99) ;  /* 0x00000001000c7547 */ /* 0x000fea000b800000 */
[----:B------:R-:W-:-:S13]  /*7390*/  FSETP.NEU.AND P0, PT, R67, RZ, PT ;  /* 0x000000ff4300720b */ /* 0x000fda0003f0d000 */
[----:B------:R-:W-:Y:S05]  /*73a0*/  @!P0 EXIT ;  /* 0x000000000000894d */ /* 0x000fea0003800000 */
[----:B------:R-:W-:Y:S05]  /*73b0*/  BRA `(.L_x_98) ;  /* 0x00000000002c7947 */ /* 0x000fea0003800000 */
.L_x_99:
[----:B------:R-:W-:Y:S01]  /*73c0*/  LOP3.LUT P0, RZ, R126, 0xff, RZ, 0xc0, !PT ;  /* 0x000000ff7eff7812 */ /* 0x000fe2000780c0ff */
[----:B------:R-:W-:-:S12]  /*73d0*/  BSSY.RECONVERGENT B0, `(.L_x_98) ;  /* 0x0000009000007945 */ /* 0x000fd80003800200 */
[----:B------:R-:W-:Y:S05]  /*73e0*/  @P0 BRA `(.L_x_100) ;  /* 0x0000000000140947 */ /* 0x000fea0003800000 */
[----:B------:R-:W2:Y:S02]  /*73f0*/  LDCU.64 UR4, c[0x0][0x888] ;  /* 0x00011100ff0477ac */ /* 0x000ea40008000a00 */
[----:B--2---:R-:W-:-:S04]  /*7400*/  ISETP.NE.U32.AND P0, PT, RZ, UR4, PT ;  /* 0x00000004ff007c0c */ /* 0x004fc8000bf05070 */
[----:B------:R-:W-:-:S13]  /*7410*/  ISETP.NE.AND.EX P0, PT, RZ, UR5, PT, P0 ;  /* 0x00000005ff007c0c */ /* 0x000fda000bf05300 */
[----:B------:R-:W-:Y:S05]  /*7420*/  @!P0 EXIT ;  /* 0x000000000000894d */ /* 0x000fea0003800000 */
[----:B------:R-:W-:Y:S05]  /*7430*/  BRA `(.L_x_101) ;  /* 0x0000000000087947 */ /* 0x000fea0003800000 */
.L_x_100:
[----:B------:R-:W-:-:S13]  /*7440*/  FSETP.NEU.AND P0, PT, R67, RZ, PT ;  /* 0x000000ff4300720b */ /* 0x000fda0003f0d000 */
[----:B------:R-:W-:Y:S05]  /*7450*/  @!P0 EXIT ;  /* 0x000000000000894d */ /* 0x000fea0003800000 */
.L_x_101:
[----:B------:R-:W-:Y:S05]  /*7460*/  BSYNC.RECONVERGENT B0 ;  /* 0x0000000000007941 */ /* 0x000fea0003800200 */
.L_x_98:
[----:B------:R-:W-:-:S04]  /*7470*/  DEPBAR.LE SB0, 0x0 ;  /* 0x000080000000791a */ /* 0x000fc80000000000 */
[----:B------:R-:W-:Y:S05]  /*7480*/  EXIT ;  /* 0x000000000000794d */ /* 0x000fea0003800000 */
.L_x_19:
[----:B--2---:R2:W1:Y:S02]  /*7490*/  SYNCS.PHASECHK.TRANS64.TRYWAIT P0, [R2+URZ+0xc0], R3 ;  /* 0x0000c003020075a7 */ /* 0x00446400080011ff */
[----:B-1----:R-:W-:Y:S05]  /*74a0*/  @!P0 NANOSLEEP.SYNCS 0x989680 ;  /* 0x009896800000895d */ /* 0x002fea0003900000 */
[----:B------:R-:W1:Y:S02]  /*74b0*/  @!P0 SYNCS.PHASECHK.TRANS64 P0, [R2+URZ+0xc0], R3 ;  /* 0x0000c003020085a7 */ /* 0x000e6400080010ff */
[----:B-1----:R-:W-:Y:S05]  /*74c0*/  @!P0 BRA `(.L_x_19) ;  /* 0xfffffffc00f08947 */ /* 0x002fea000383ffff */
[----:B------:R-:W-:Y:S05]  /*74d0*/  BRA `(.L_x_102) ;  /* 0xffffffa000207947 */ /* 0x000fea000383ffff */
.L_x_22:
[----:B-1----:R-:W-:Y:S07]  /*74e0*/  MOV R2, UR57 ;  /* 0x0000003900027c02 */ /* 0x002fee0008000f00 */
.L_x_103:
[----:B-1----:R1:W2:Y:S02]  /*74f0*/  SYNCS.PHASECHK.TRANS64.TRYWAIT P0, [R2+URZ+0x10], R4 ;  /* 0x00001004020075a7 */ /* 0x0022a400080011ff */
[----:B--2---:R-:W-:Y:S05]  /*7500*/  @!P0 NANOSLEEP.SYNCS 0x989680 ;  /* 0x009896800000895d */ /* 0x004fea0003900000 */
[----:B------:R-:W2:Y:S02]  /*7510*/  @!P0 SYNCS.PHASECHK.TRANS64 P0, [R2+URZ+0x10], R4 ;  /* 0x00001004020085a7 */ /* 0x000ea400080010ff */
[----:B--2---:R-:W-:Y:S05]  /*7520*/  @!P0 BRA `(.L_x_103) ;  /* 0xfffffffc00f08947 */ /* 0x004fea000383ffff */
[----:B------:R-:W-:Y:S05]  /*7530*/  BRA `(.L_x_21) ;  /* 0xffffffa000707947 */ /* 0x000fea000383ffff */
.L_x_28:
[----:B-1----:R-:W-:Y:S07]  /*7540*/  MOV R2, UR57 ;  /* 0x0000003900027c02 */ /* 0x002fee0008000f00 */
.L_x_104:
[----:B-1----:R1:W2:Y:S02]  /*7550*/  SYNCS.PHASECHK.TRANS64.TRYWAIT P0, [R2+URZ+0x10], R4 ;  /* 0x00001004020075a7 */ /* 0x0022a400080011ff */
[----:B--2---:R-:W-:Y:S05]  /*7560*/  @!P0 NANOSLEEP.SYNCS 0x989680 ;  /* 0x009896800000895d */ /* 0x004fea0003900000 */
[----:B------:R-:W2:Y:S02]  /*7570*/  @!P0 SYNCS.PHASECHK.TRANS64 P0, [R2+URZ+0x10], R4 ;  /* 0x00001004020085a7 */ /* 0x000ea400080010ff */
[----:B--2---:R-:W-:Y:S05]  /*7580*/  @!P0 BRA `(.L_x_104) ;  /* 0xfffffffc00f08947 */ /* 0x004fea000383ffff */
[----:B------:R-:W-:Y:S05]  /*7590*/  BRA `(.L_x_27) ;  /* 0xffffffa4009c7947 */ /* 0x000fea000383ffff */
.L_x_32:
[----:B-1----:R1:W2:Y:S02]  /*75a0*/  SYNCS.PHASECHK.TRANS64.TRYWAIT P0, [R2+URZ+0x50], R3 ;  /* 0x00005003020075a7 */ /* 0x0022a400080011ff */
[----:B--2---:R-:W-:Y:S05]  /*75b0*/  @!P0 NANOSLEEP.SYNCS 0x989680 ;  /* 0x009896800000895d */ /* 0x004fea0003900000 */
[----:B------:R-:W2:Y:S02]  /*75c0*/  @!P0 SYNCS.PHASECHK.TRANS64 P0, [R2+URZ+0x50], R3 ;  /* 0x00005003020085a7 */ /* 0x000ea400080010ff */
[----:B--2---:R-:W-:Y:S05]  /*75d0*/  @!P0 BRA `(.L_x_32) ;  /* 0xfffffffc00f08947 */ /* 0x004fea000383ffff */
[----:B------:R-:W-:Y:S05]  /*75e0*/  BRA `(.L_x_105) ;  /* 0xffffffa800a87947 */ /* 0x000fea000383ffff */
.L_x_36:
[----:B----4-:R-:W-:-:S07]  /*75f0*/  MOV R0, UR4 ;  /* 0x0000000400007c02 */ /* 0x010fce0008000f00 */
.L_x_106:
[----:B-1----:R1:W2:Y:S02]  /*7600*/  SYNCS.PHASECHK.TRANS64.TRYWAIT P0, [R0+URZ], R2 ;  /* 0x00000002000075a7 */ /* 0x0022a400080011ff */
[----:B--2---:R-:W-:Y:S05]  /*7610*/  @!P0 NANOSLEEP.SYNCS 0x989680 ;  /* 0x009896800000895d */ /* 0x004fea0003900000 */
[----:B------:R-:W2:Y:S02]  /*7620*/  @!P0 SYNCS.PHASECHK.TRANS64 P0, [R0+URZ], R2 ;  /* 0x00000002000085a7 */ /* 0x000ea400080010ff */
[----:B--2---:R-:W-:Y:S05]  /*7630*/  @!P0 BRA `(.L_x_106) ;  /* 0xfffffffc00f08947 */ /* 0x004fea000383ffff */
[----:B------:R-:W-:Y:S05]  /*7640*/  BRA `(.L_x_107) ;  /* 0xffffffb000187947 */ /* 0x000fea000383ffff */
.L_x_39:
[----:B-1----:R1:W2:Y:S02]  /*7650*/  SYNCS.PHASECHK.TRANS64.TRYWAIT P0, [R0+URZ+0xb0], R4 ;  /* 0x0000b004000075a7 */ /* 0x0022a400080011ff */
[----:B--2---:R-:W-:Y:S05]  /*7660*/  @!P0 NANOSLEEP.SYNCS 0x989680 ;  /* 0x009896800000895d */ /* 0x004fea0003900000 */
[----:B------:R-:W2:Y:S02]  /*7670*/  @!P0 SYNCS.PHASECHK.TRANS64 P0, [R0+URZ+0xb0], R4 ;  /* 0x0000b004000085a7 */ /* 0x000ea400080010ff */
[----:B--2---:R-:W-:Y:S05]  /*7680*/  @!P0 BRA `(.L_x_39) ;  /* 0xfffffffc00f08947 */ /* 0x004fea000383ffff */
[----:B------:R-:W-:Y:S05]  /*7690*/  BRA `(.L_x_108) ;  /* 0xffffffb000747947 */ /* 0x000fea000383ffff */
.L_x_40:
[----:B------:R-:W-:-:S07]  /*76a0*/  MOV R0, UR4 ;  /* 0x0000000400007c02 */ /* 0x000fce0008000f00 */
.L_x_109:
[----:B-1----:R1:W2:Y:S02]  /*76b0*/  SYNCS.PHASECHK.TRANS64.TRYWAIT P0, [R0+URZ+0x60], R5 ;  /* 0x00006005000075a7 */ /* 0x0022a400080011ff */
[----:B--2---:R-:W-:Y:S05]  /*76c0*/  @!P0 NANOSLEEP.SYNCS 0x989680 ;  /* 0x009896800000895d */ /* 0x004fea0003900000 */
[----:B------:R-:W2:Y:S02]  /*76d0*/  @!P0 SYNCS.PHASECHK.TRANS64 P0, [R0+URZ+0x60], R5 ;  /* 0x00006005000085a7 */ /* 0x000ea400080010ff */
[----:B--2---:R-:W-:Y:S05]  /*76e0*/  @!P0 BRA `(.L_x_109) ;  /* 0xfffffffc00f08947 */ /* 0x004fea000383ffff */
[----:B------:R-:W-:Y:S05]  /*76f0*/  BRA `(.L_x_110) ;  /* 0xffffffb000847947 */ /* 0x000fea000383ffff */
.L_x_41:
[----:B-1----:R1:W2:Y:S02]  /*7700*/  SYNCS.PHASECHK.TRANS64.TRYWAIT P1, [R0+URZ+0x50], R4 ;  /* 0x00005004000075a7 */ /* 0x0022a400080211ff */
[----:B--2---:R-:W-:Y:S05]  /*7710*/  @!P1 NANOSLEEP.SYNCS 0x989680 ;  /* 0x009896800000995d */ /* 0x004fea0003900000 */
[----:B------:R-:W2:Y:S02]  /*7720*/  @!P1 SYNCS.PHASECHK.TRANS64 P1, [R0+URZ+0x50], R4 ;  /* 0x00005004000095a7 */ /* 0x000ea400080210ff */
[----:B--2---:R-:W-:Y:S05]  /*7730*/  @!P1 BRA `(.L_x_41) ;  /* 0xfffffffc00f09947 */ /* 0x004fea000383ffff */
[----:B------:R-:W-:Y:S05]  /*7740*/  BRA `(.L_x_111) ;  /* 0xffffffb000b47947 */ /* 0x000fea000383ffff */
.L_x_44:
[----:B------:R-:W-:-:S07]  /*7750*/  MOV R0, UR4 ;  /* 0x0000000400007c02 */ /* 0x000fce0008000f00 */
.L_x_112:
[----:B-1----:R1:W2:Y:S02]  /*7760*/  SYNCS.PHASECHK.TRANS64.TRYWAIT P0, [R0+URZ+0x60], R2 ;  /* 0x00006002000075a7 */ /* 0x0022a400080011ff */
[----:B--2---:R-:W-:Y:S05]  /*7770*/  @!P0 NANOSLEEP.SYNCS 0x989680 ;  /* 0x009896800000895d */ /* 0x004fea0003900000 */
[----:B------:R-:W2:Y:S02]  /*7780*/  @!P0 SYNCS.PHASECHK.TRANS64 P0, [R0+URZ+0x60], R2 ;  /* 0x00006002000085a7 */ /* 0x000ea400080010ff */
[----:B--2---:R-:W-:Y:S05]  /*7790*/  @!P0 BRA `(.L_x_112) ;  /* 0xfffffffc00f08947 */ /* 0x004fea000383ffff */
[----:B------:R-:W-:Y:S05]  /*77a0*/  BRA `(.L_x_43) ;  /* 0xffffffb400087947 */ /* 0x000fea000383ffff */
.L_x_51:
[----:B-1----:R1:W2:Y:S02]  /*77b0*/  SYNCS.PHASECHK.TRANS64.TRYWAIT P1, [R0+URZ+0x50], R2 ;  /* 0x00005002000075a7 */ /* 0x0022a400080211ff */
[----:B--2---:R-:W-:Y:S05]  /*77c0*/  @!P1 NANOSLEEP.SYNCS 0x989680 ;  /* 0x009896800000995d */ /* 0x004fea0003900000 */
[----:B------:R-:W2:Y:S02]  /*77d0*/  @!P1 SYNCS.PHASECHK.TRANS64 P1, [R0+URZ+0x50], R2 ;  /* 0x00005002000095a7 */ /* 0x000ea400080210ff */
[----:B--2---:R-:W-:Y:S05]  /*77e0*/  @!P1 BRA `(.L_x_51) ;  /* 0xfffffffc00f09947 */ /* 0x004fea000383ffff */
[----:B------:R-:W-:Y:S05]  /*77f0*/  BRA `(.L_x_113) ;  /* 0xffffffb800807947 */ /* 0x000fea000383ffff */
.L_x_52:
[----:B------:R-:W-:-:S13]  /*7800*/  R2UR UR6, R13 ;  /* 0x000000000d0672ca */ /* 0x000fda00000e0000 */
[----:B------:R-:W-:-:S07]  /*7810*/  MOV R2, UR6 ;  /* 0x0000000600027c02 */ /* 0x000fce0008000f00 */
.L_x_114:
[----:B-1----:R1:W2:Y:S02]  /*7820*/  SYNCS.PHASECHK.TRANS64.TRYWAIT P0, [R2+URZ+0x90], R0 ;  /* 0x00009000020075a7 */ /* 0x0022a400080011ff */
[----:B--2---:R-:W-:Y:S05]  /*7830*/  @!P0 NANOSLEEP.SYNCS 0x989680 ;  /* 0x009896800000895d */ /* 0x004fea0003900000 */
[----:B------:R-:W2:Y:S02]  /*7840*/  @!P0 SYNCS.PHASECHK.TRANS64 P0, [R2+URZ+0x90], R0 ;  /* 0x00009000020085a7 */ /* 0x000ea400080010ff */
[----:B--2---:R-:W-:Y:S05]  /*7850*/  @!P0 BRA `(.L_x_114) ;  /* 0xfffffffc00f08947 */ /* 0x004fea000383ffff */
[----:B------:R-:W-:Y:S05]  /*7860*/  BRA `(.L_x_115) ;  /* 0xffffffb800c07947 */ /* 0x000fea000383ffff */
.L_x_55:
[----:B------:R-:W-:Y:S07]  /*7870*/  MOV R0, UR7 ;  /* 0x0000000700007c02 */ /* 0x000fee0008000f00 */
.L_x_116:
[----:B-1----:R1:W2:Y:S02]  /*7880*/  SYNCS.PHASECHK.TRANS64.TRYWAIT P0, [R0+URZ], R2 ;  /* 0x00000002000075a7 */ /* 0x0022a400080011ff */
[----:B--2---:R-:W-:Y:S05]  /*7890*/  @!P0 NANOSLEEP.SYNCS 0x989680 ;  /* 0x009896800000895d */ /* 0x004fea0003900000 */
[----:B------:R-:W2:Y:S02]  /*78a0*/  @!P0 SYNCS.PHASECHK.TRANS64 P0, [R0+URZ], R2 ;  /* 0x00000002000085a7 */ /* 0x000ea400080010ff */
[----:B--2---:R-:W-:Y:S05]  /*78b0*/  @!P0 BRA `(.L_x_116) ;  /* 0xfffffffc00f08947 */ /* 0x004fea000383ffff */
[----:B------:R-:W-:Y:S05]  /*78c0*/  BRA `(.L_x_54) ;  /* 0xffffffb800d87947 */ /* 0x000fea000383ffff */
.L_x_58:
[----:B------:R-:W-:-:S07]  /*78d0*/  MOV R0, UR4 ;  /* 0x0000000400007c02 */ /* 0x000fce0008000f00 */
.L_x_117:
[----:B--2---:R2:W3:Y:S02]  /*78e0*/  SYNCS.PHASECHK.TRANS64.TRYWAIT P0, [R0+URZ], R2 ;  /* 0x00000002000075a7 */ /* 0x0044e400080011ff */
[----:B---3--:R-:W-:Y:S05]  /*78f0*/  @!P0 NANOSLEEP.SYNCS 0x989680 ;  /* 0x009896800000895d */ /* 0x008fea0003900000 */
[----:B------:R-:W3:Y:S02]  /*7900*/  @!P0 SYNCS.PHASECHK.TRANS64 P0, [R0+URZ], R2 ;  /* 0x00000002000085a7 */ /* 0x000ee400080010ff */
[----:B---3--:R-:W-:Y:S05]  /*7910*/  @!P0 BRA `(.L_x_117) ;  /* 0xfffffffc00f08947 */ /* 0x008fea000383ffff */
[----:B------:R-:W-:Y:S05]  /*7920*/  BRA `(.L_x_118) ;  /* 0xffffffc000e07947 */ /* 0x000fea000383ffff */
.L_x_59:
[----:B------:R-:W-:-:S07]  /*7930*/  MOV R0, UR5 ;  /* 0x0000000500007c02 */ /* 0x000fce0008000f00 */
.L_x_119:
[----:B--2---:R2:W3:Y:S02]  /*7940*/  SYNCS.PHASECHK.TRANS64.TRYWAIT P0, [R0+URZ], R3 ;  /* 0x00000003000075a7 */ /* 0x0044e400080011ff */
[----:B---3--:R-:W-:Y:S05]  /*7950*/  @!P0 NANOSLEEP.SYNCS 0x989680 ;  /* 0x009896800000895d */ /* 0x008fea0003900000 */
[----:B------:R-:W3:Y:S02]  /*7960*/  @!P0 SYNCS.PHASECHK.TRANS64 P0, [R0+URZ], R3 ;  /* 0x00000003000085a7 */ /* 0x000ee400080010ff */
[----:B---3--:R-:W-:Y:S05]  /*7970*/  @!P0 BRA `(.L_x_119) ;  /* 0xfffffffc00f08947 */ /* 0x008fea000383ffff */
[----:B------:R-:W-:Y:S05]  /*7980*/  BRA `(.L_x_120) ;  /* 0xffffffc000f07947 */ /* 0x000fea000383ffff */
.L_x_60:
[----:B------:R-:W-:-:S07]  /*7990*/  MOV R0, UR5 ;  /* 0x0000000500007c02 */ /* 0x000fce0008000f00 */
.L_x_121:
[----:B--2---:R2:W3:Y:S02]  /*79a0*/  SYNCS.PHASECHK.TRANS64.TRYWAIT P0, [R0+URZ], R3 ;  /* 0x00000003000075a7 */ /* 0x0044e400080011ff */
[----:B---3--:R-:W-:Y:S05]  /*79b0*/  @!P0 NANOSLEEP.SYNCS 0x989680 ;  /* 0x009896800000895d */ /* 0x008fea0003900000 */
[----:B------:R-:W3:Y:S02]  /*79c0*/  @!P0 SYNCS.PHASECHK.TRANS64 P0, [R0+URZ], R3 ;  /* 0x00000003000085a7 */ /* 0x000ee400080010ff */
[----:B---3--:R-:W-:Y:S05]  /*79d0*/  @!P0 BRA `(.L_x_121) ;  /* 0xfffffffc00f08947 */ /* 0x008fea000383ffff */
[----:B------:R-:W-:Y:S05]  /*79e0*/  BRA `(.L_x_122) ;  /* 0xffffffc000fc7947 */ /* 0x000fea000383ffff */
.L_x_61:
[----:B--2---:R-:W-:-:S07]  /*79f0*/  MOV R0, UR4 ;  /* 0x0000000400007c02 */ /* 0x004fce0008000f00 */
.L_x_123:
[----:B--2---:R2:W3:Y:S02]  /*7a00*/  SYNCS.PHASECHK.TRANS64.TRYWAIT P0, [R0+URZ], R2 ;  /* 0x00000002000075a7 */ /* 0x0044e400080011ff */
[----:B---3--:R-:W-:Y:S05]  /*7a10*/  @!P0 NANOSLEEP.SYNCS 0x989680 ;  /* 0x009896800000895d */ /* 0x008fea0003900000 */
[----:B------:R-:W3:Y:S02]  /*7a20*/  @!P0 SYNCS.PHASECHK.TRANS64 P0, [R0+URZ], R2 ;  /* 0x00000002000085a7 */ /* 0x000ee400080010ff */
[----:B---3--:R-:W-:Y:S05]  /*7a30*/  @!P0 BRA `(.L_x_123) ;  /* 0xfffffffc00f08947 */ /* 0x008fea000383ffff */
[----:B------:R-:W-:Y:S05]  /*7a40*/  BRA `(.L_x_124) ;  /* 0xffffffc400087947 */ /* 0x000fea000383ffff */
.L_x_66:
[----:B--2---:R2:W3:Y:S02]  /*7a50*/  SYNCS.PHASECHK.TRANS64.TRYWAIT P0, [R0+URZ+0x50], R2 ;  /* 0x00005002000075a7 */ /* 0x0044e400080011ff */
[----:B---3--:R-:W-:Y:S05]  /*7a60*/  @!P0 NANOSLEEP.SYNCS 0x989680 ;  /* 0x009896800000895d */ /* 0x008fea0003900000 */
[----:B------:R-:W3:Y:S02]  /*7a70*/  @!P0 SYNCS.PHASECHK.TRANS64 P0, [R0+URZ+0x50], R2 ;  /* 0x00005002000085a7 */ /* 0x000ee400080010ff */
[----:B---3--:R-:W-:Y:S05]  /*7a80*/  @!P0 BRA `(.L_x_66) ;  /* 0xfffffffc00f08947 */ /* 0x008fea000383ffff */
[----:B------:R-:W-:Y:S05]  /*7a90*/  BRA `(.L_x_125) ;  /* 0xffffffc800087947 */ /* 0x000fea000383ffff */
.L_x_69:
[----:B------:R-:W-:Y:S07]  /*7aa0*/  MOV R0, UR4 ;  /* 0x0000000400007c02 */ /* 0x000fee0008000f00 */
.L_x_126:
[----:B--2---:R2:W3:Y:S02]  /*7ab0*/  SYNCS.PHASECHK.TRANS64.TRYWAIT P0, [R0+URZ+0x48], R2 ;  /* 0x00004802000075a7 */ /* 0x0044e400080011ff */
[----:B---3--:R-:W-:Y:S05]  /*7ac0*/  @!P0 NANOSLEEP.SYNCS 0x989680 ;  /* 0x009896800000895d */ /* 0x008fea0003900000 */
[----:B------:R-:W3:Y:S02]  /*7ad0*/  @!P0 SYNCS.PHASECHK.TRANS64 P0, [R0+URZ+0x48], R2 ;  /* 0x00004802000085a7 */ /* 0x000ee400080010ff */
[----:B---3--:R-:W-:Y:S05]  /*7ae0*/  @!P0 BRA `(.L_x_126) ;  /* 0xfffffffc00f08947 */ /* 0x008fea000383ffff */
[----:B------:R-:W-:Y:S05]  /*7af0*/  BRA `(.L_x_68) ;  /* 0xffffffc800f07947 */ /* 0x000fea000383ffff */
.L_x_72:
[----:B------:R-:W-:Y:S07]  /*7b00*/  MOV R0, UR6 ;  /* 0x0000000600007c02 */ /* 0x000fee0008000f00 */
.L_x_127:
[----:B-1----:R1:W2:Y:S02]  /*7b10*/  SYNCS.PHASECHK.TRANS64.TRYWAIT P3, [R0+URZ+0x30], R30 ;  /* 0x0000301e000075a7 */ /* 0x0022a400080611ff */
[----:B--2---:R-:W-:Y:S05]  /*7b20*/  @!P3 NANOSLEEP.SYNCS 0x989680 ;  /* 0x009896800000b95d */ /* 0x004fea0003900000 */
[----:B------:R-:W2:Y:S02]  /*7b30*/  @!P3 SYNCS.PHASECHK.TRANS64 P3, [R0+URZ+0x30], R30 ;  /* 0x0000301e0000b5a7 */ /* 0x000ea400080610ff */
[----:B--2---:R-:W-:Y:S05]  /*7b40*/  @!P3 BRA `(.L_x_127) ;  /* 0xfffffffc00f0b947 */ /* 0x004fea000383ffff */
[----:B------:R-:W-:Y:S05]  /*7b50*/  BRA `(.L_x_128) ;  /* 0xffffffcc008c7947 */ /* 0x000fea000383ffff */
.L_x_74:
[----:B------:R-:W-:-:S07]  /*7b60*/  MOV R0, UR4 ;  /* 0x0000000400007c02 */ /* 0x000fce0008000f00 */
.L_x_129:
[----:B-1----:R1:W3:Y:S02]  /*7b70*/  SYNCS.PHASECHK.TRANS64.TRYWAIT P0, [R0+URZ], R2 ;  /* 0x00000002000075a7 */ /* 0x0022e400080011ff */
[----:B---3--:R-:W-:Y:S05]  /*7b80*/  @!P0 NANOSLEEP.SYNCS 0x989680 ;  /* 0x009896800000895d */ /* 0x008fea0003900000 */
[----:B------:R-:W3:Y:S02]  /*7b90*/  @!P0 SYNCS.PHASECHK.TRANS64 P0, [R0+URZ], R2 ;  /* 0x00000002000085a7 */ /* 0x000ee400080010ff */
[----:B---3--:R-:W-:Y:S05]  /*7ba0*/  @!P0 BRA `(.L_x_129) ;  /* 0xfffffffc00f08947 */ /* 0x008fea000383ffff */
[----:B------:R-:W-:Y:S05]  /*7bb0*/  BRA `(.L_x_130) ;  /* 0xffffffd0005c7947 */ /* 0x000fea000383ffff */
.L_x_76:
[----:B--2---:R2:W4:Y:S02]  /*7bc0*/  SYNCS.PHASECHK.TRANS64.TRYWAIT P0, [R0+URZ+0x50], R2 ;  /* 0x00005002000075a7 */ /* 0x00452400080011ff */
[----:B----4-:R-:W-:Y:S05]  /*7bd0*/  @!P0 NANOSLEEP.SYNCS 0x989680 ;  /* 0x009896800000895d */ /* 0x010fea0003900000 */
[----:B------:R-:W4:Y:S02]  /*7be0*/  @!P0 SYNCS.PHASECHK.TRANS64 P0, [R0+URZ+0x50], R2 ;  /* 0x00005002000085a7 */ /* 0x000f2400080010ff */
[----:B----4-:R-:W-:Y:S05]  /*7bf0*/  @!P0 BRA `(.L_x_76) ;  /* 0xfffffffc00f08947 */ /* 0x010fea000383ffff */
[----:B------:R-:W-:Y:S05]  /*7c00*/  BRA `(.L_x_131) ;  /* 0xffffffd4002c7947 */ /* 0x000fea000383ffff */
.L_x_86:
[----:B-1----:R1:W2:Y:S02]  /*7c10*/  SYNCS.PHASECHK.TRANS64.TRYWAIT P3, [R2+URZ+0x20], R3 ;  /* 0x00002003020075a7 */ /* 0x0022a400080611ff */
[----:B--2---:R-:W-:Y:S05]  /*7c20*/  @!P3 NANOSLEEP.SYNCS 0x989680 ;  /* 0x009896800000b95d */ /* 0x004fea0003900000 */
[----:B------:R-:W2:Y:S02]  /*7c30*/  @!P3 SYNCS.PHASECHK.TRANS64 P3, [R2+URZ+0x20], R3 ;  /* 0x000020030200b5a7 */ /* 0x000ea400080610ff */
[----:B--2---:R-:W-:Y:S05]  /*7c40*/  @!P3 BRA `(.L_x_86) ;  /* 0xfffffffc00f0b947 */ /* 0x004fea000383ffff */
[----:B------:R-:W-:Y:S05]  /*7c50*/  BRA `(.L_x_85) ;  /* 0xffffffe0003c7947 */ /* 0x000fea000383ffff */
.L_x_88:
[----:B-1----:R1:W4:Y:S02]  /*7c60*/  SYNCS.PHASECHK.TRANS64.TRYWAIT P1, [R23+URZ+0x70], R0 ;  /* 0x00007000170075a7 */ /* 0x00232400080211ff */
[----:B----4-:R-:W-:Y:S05]  /*7c70*/  @!P1 NANOSLEEP.SYNCS 0x989680 ;  /* 0x009896800000995d */ /* 0x010fea0003900000 */
[----:B------:R-:W4:Y:S02]  /*7c80*/  @!P1 SYNCS.PHASECHK.TRANS64 P1, [R23+URZ+0x70], R0 ;  /* 0x00007000170095a7 */ /* 0x000f2400080210ff */
[----:B----4-:R-:W-:Y:S05]  /*7c90*/  @!P1 BRA `(.L_x_88) ;  /* 0xfffffffc00f09947 */ /* 0x010fea000383ffff */
[----:B------:R-:W-:Y:S05]  /*7ca0*/  BRA `(.L_x_87) ;  /* 0xffffffe0009c7947 */ /* 0x000fea000383ffff */
        .weak           $__internal_0_$__cuda_sm10x_tcgen05_guardrail_trap_col_being_dealloced_not_returned_by_alloc
        .type           $__internal_0_$__cuda_sm10x_tcgen05_guardrail_trap_col_being_dealloced_not_returned_by_alloc,@function
        .size           $__internal_0_$__cuda_sm10x_tcgen05_guardrail_trap_col_being_dealloced_not_returned_by_alloc,($__internal_1_$__cuda_sm10x_tcgen05_guardrail_trap_phase_invalid_during_alloc - $__internal_0_$__cuda_sm10x_tcgen05_guardrail_trap_col_being_dealloced_not_returned_by_alloc)
$__internal_0_$__cuda_sm10x_tcgen05_guardrail_trap_col_being_dealloced_not_returned_by_alloc:
[----:B------:R-:W-:Y:S05]  /*7cb0*/  BPT.TRAP 0x1 ;  /* 0x000000040000795c */ /* 0x000fea0000300000 */
[----:B------:R-:W-:-:S04]  /*7cc0*/  HFMA2 R3, -RZ, RZ, 0, 0 ;  /* 0x00000000ff037431 */ /* 0x000fc800000001ff */
[----:B------:R-:W-:Y:S05]  /*7cd0*/  RET.REL.NODEC R2 `(_ZN7cutlass13device_kernelINS_4gemm6kernel13GemmUniversalIN4cute5tupleIJiiiiEEENS1_10collective13CollectiveMmaINS1_35MainloopSm100TmaUmmaWarpSpecializedILi2ELi2ELi4ENS5_IJNS4_1CILi1EEESB_SB_EEEEENS5_IJNSA_ILi128EEENSA_ILi48EEENSA_ILi256EEEEEENS_6half_tENS5_IJlSB_lEEESI_SJ_NS4_8TiledMMAINS4_8MMA_AtomIJNS4_20SM100_MMA_F16BF16_SSISI_SI_fLi128ELi48ELNS4_4UMMA5MajorE0ELSO_0ELNSN_7ScaleInE0ELSP_0EEEEEENS4_6LayoutISC_NS5_IJNSA_ILi0EEEST_ST_EEEEENS5_IJNS4_10UnderscoreESW_SW_EEEEENS4_13SM90_TMA_LOADENS4_14ComposedLayoutINS4_7SwizzleILi3ELi4ELi3EEENS4_18smem_ptr_flag_bitsILi16EEENSS_INS5_IJNSA_ILi8EEENSA_ILi64EEEEEENS5_IJS16_SB_EEEEEEEvNS4_8identityESZ_S1A_vS1B_EENS_8epilogue10collective18CollectiveEpilogueINS1D_23Sm100TmaWarpSpecializedILi2ELi1ELi48ELb1ELb0EEEJSH_NS5_IJNSS_ISE_SB_EENSS_ISF_SB_EEEEESI_SJ_SI_SJ_NS1D_6fusion15FusionCallbacksIS1H_NS1L_17LinearCombinationISI_fSI_fLNS_15FloatRoundStyleE2EEESH_S1K_JEEENS4_5SM1004TMEM4LOAD26SM100_TMEM_LOAD_32dp32b16xESZ_NS10_INS11_ILi1ELi4ELi3EEES14_NSS_INS5_IJS15_NSA_ILi16EEEEEENS5_IJS1W_SB_EEEEEEENS4_39AutoVectorizingCopyWithAssumedAlignmentILi128EEENS4_14SM90_TMA_STOREES20_S22_S22_EEEvvEEEEvNT_6ParamsE) ;  /* 0xffffff8002c87950 */ /* 0x000fea0003c3ffff */
        .weak           $__internal_1_$__cuda_sm10x_tcgen05_guardrail_trap_phase_invalid_during_alloc
        .type           $__internal_1_$__cuda_sm10x_tcgen05_guardrail_trap_phase_invalid_during_alloc,@function
        .size           $__internal_1_$__cuda_sm10x_tcgen05_guardrail_trap_phase_invalid_during_alloc,($__internal_2_$__cuda_sm10x_tcgen05_guardrail_trap_unallocated_columns_being_dealloced - $__internal_1_$__cuda_sm10x_tcgen05_guardrail_trap_phase_invalid_during_alloc)
$__internal_1_$__cuda_sm10x_tcgen05_guardrail_trap_phase_invalid_during_alloc:
[----:B------:R-:W-:Y:S05]  /*7ce0*/  BPT.TRAP 0x1 ;  /* 0x000000040000795c */ /* 0x000fea0000300000 */
[----:B------:R-:W-:-:S04]  /*7cf0*/  MOV R3, 0x0 ;  /* 0x0000000000037802 */ /* 0x000fc80000000f00 */
[----:B------:R-:W-:Y:S05]  /*7d00*/  RET.REL.NODEC R2 `(_ZN7cutlass13device_kernelINS_4gemm6kernel13GemmUniversalIN4cute5tupleIJiiiiEEENS1_10collective13CollectiveMmaINS1_35MainloopSm100TmaUmmaWarpSpecializedILi2ELi2ELi4ENS5_IJNS4_1CILi1EEESB_SB_EEEEENS5_IJNSA_ILi128EEENSA_ILi48EEENSA_ILi256EEEEEENS_6half_tENS5_IJlSB_lEEESI_SJ_NS4_8TiledMMAINS4_8MMA_AtomIJNS4_20SM100_MMA_F16BF16_SSISI_SI_fLi128ELi48ELNS4_4UMMA5MajorE0ELSO_0ELNSN_7ScaleInE0ELSP_0EEEEEENS4_6LayoutISC_NS5_IJNSA_ILi0EEEST_ST_EEEEENS5_IJNS4_10UnderscoreESW_SW_EEEEENS4_13SM90_TMA_LOADENS4_14ComposedLayoutINS4_7SwizzleILi3ELi4ELi3EEENS4_18smem_ptr_flag_bitsILi16EEENSS_INS5_IJNSA_ILi8EEENSA_ILi64EEEEEENS5_IJS16_SB_EEEEEEEvNS4_8identityESZ_S1A_vS1B_EENS_8epilogue10collective18CollectiveEpilogueINS1D_23Sm100TmaWarpSpecializedILi2ELi1ELi48ELb1ELb0EEEJSH_NS5_IJNSS_ISE_SB_EENSS_ISF_SB_EEEEESI_SJ_SI_SJ_NS1D_6fusion15FusionCallbacksIS1H_NS1L_17LinearCombinationISI_fSI_fLNS_15FloatRoundStyleE2EEESH_S1K_JEEENS4_5SM1004TMEM4LOAD26SM100_TMEM_LOAD_32dp32b16xESZ_NS10_INS11_ILi1ELi4ELi3EEES14_NSS_INS5_IJS15_NSA_ILi16EEEEEENS5_IJS1W_SB_EEEEEEENS4_39AutoVectorizingCopyWithAssumedAlignmentILi128EEENS4_14SM90_TMA_STOREES20_S22_S22_EEEvvEEEEvNT_6ParamsE) ;  /* 0xffffff8002bc7950 */ /* 0x000fea0003c3ffff */
        .weak           $__internal_2_$__cuda_sm10x_tcgen05_guardrail_trap_unallocated_columns_being_dealloced
        .type           $__internal_2_$__cuda_sm10x_tcgen05_guardrail_trap_unallocated_columns_being_dealloced,@function
        .size           $__internal_2_$__cuda_sm10x_tcgen05_guardrail_trap_unallocated_columns_being_dealloced,(.L_x_133 - $__internal_2_$__cuda_sm10x_tcgen05_guardrail_trap_unallocated_columns_being_dealloced)
$__internal_2_$__cuda_sm10x_tcgen05_guardrail_trap_unallocated_columns_being_dealloced:
[----:B------:R-:W-:Y:S05]  /*7d10*/  BPT.TRAP 0x1 ;  /* 0x000000040000795c */ /* 0x000fea0000300000 */
[----:B------:R-:W-:-:S04]  /*7d20*/  HFMA2 R3, -RZ, RZ, 0, 0 ;  /* 0x00000000ff037431 */ /* 0x000fc800000001ff */
[----:B------:R-:W-:Y:S05]  /*7d30*/  RET.REL.NODEC R2 `(_ZN7cutlass13device_kernelINS_4gemm6kernel13GemmUniversalIN4cute5tupleIJiiiiEEENS1_10collective13CollectiveMmaINS1_35MainloopSm100TmaUmmaWarpSpecializedILi2ELi2ELi4ENS5_IJNS4_1CILi1EEESB_SB_EEEEENS5_IJNSA_ILi128EEENSA_ILi48EEENSA_ILi256EEEEEENS_6half_tENS5_IJlSB_lEEESI_SJ_NS4_8TiledMMAINS4_8MMA_AtomIJNS4_20SM100_MMA_F16BF16_SSISI_SI_fLi128ELi48ELNS4_4UMMA5MajorE0ELSO_0ELNSN_7ScaleInE0ELSP_0EEEEEENS4_6LayoutISC_NS5_IJNSA_ILi0EEEST_ST_EEEEENS5_IJNS4_10UnderscoreESW_SW_EEEEENS4_13SM90_TMA_LOADENS4_14ComposedLayoutINS4_7SwizzleILi3ELi4ELi3EEENS4_18smem_ptr_flag_bitsILi16EEENSS_INS5_IJNSA_ILi8EEENSA_ILi64EEEEEENS5_IJS16_SB_EEEEEEEvNS4_8identityESZ_S1A_vS1B_EENS_8epilogue10collective18CollectiveEpilogueINS1D_23Sm100TmaWarpSpecializedILi2ELi1ELi48ELb1ELb0EEEJSH_NS5_IJNSS_ISE_SB_EENSS_ISF_SB_EEEEESI_SJ_SI_SJ_NS1D_6fusion15FusionCallbacksIS1H_NS1L_17LinearCombinationISI_fSI_fLNS_15FloatRoundStyleE2EEESH_S1K_JEEENS4_5SM1004TMEM4LOAD26SM100_TMEM_LOAD_32dp32b16xESZ_NS10_INS11_ILi1ELi4ELi3EEES14_NSS_INS5_IJS15_NSA_ILi16EEEEEENS5_IJS1W_SB_EEEEEEENS4_39AutoVectorizingCopyWithAssumedAlignmentILi128EEENS4_14SM90_TMA_STOREES20_S22_S22_EEEvvEEEEvNT_6ParamsE) ;  /* 0xffffff8002b07950 */ /* 0x000fea0003c3ffff */
.L_x_132:
[----:B------:R-:W-:-:S00]  /*7d40*/  BRA `(.L_x_132) ;  /* 0xfffffffc00fc7947 */ /* 0x000fc0000383ffff */
[----:B------:R-:W-:-:S00]  /*7d50*/  NOP ;  /* 0x0000000000007918 */ /* 0x000fc00000000000 */
        /* <DEDUP_REMOVED lines=10> */
.L_x_133:


//--------------------- .nv.global.init           --------------------------
	.section	.nv.global.init,"aw",@progbits
.nv.global.init:
	.type		$str$27,@object
	.size		$str$27,($str$28 - $str$27)
$str$27:
        /*0000*/ 	.byte	0x28, 0x61, 0x64, 0x64, 0x72, 0x65, 0x73, 0x73, 0x20, 0x26, 0x20, 0x6d, 0x61, 0x73, 0x6b, 0x29
        /*0010*/ 	.byte	0x20, 0x3d, 0x3d, 0x20, 0x30, 0x00
	.type		$str$28,@object
	.size		$str$28,($str$26 - $str$28)
$str$28:
        /*0016*/ 	.byte	0x2f, 0x74, 0x6d, 0x70, 0x2f, 0x63, 0x75, 0x74, 0x6c, 0x61, 0x73, 0x73, 0x5f, 0x73, 0x77, 0x65
        /*0026*/ 	.byte	0x65, 0x70, 0x5f, 0x73, 0x72, 0x63, 0x2f, 0x69, 0x6e, 0x63, 0x6c, 0x75, 0x64, 0x65, 0x2f, 0x63
        /*0036*/ 	.byte	0x75, 0x74, 0x65, 0x2f, 0x70, 0x6f, 0x69, 0x6e, 0x74, 0x65, 0x72, 0x5f, 0x66, 0x6c, 0x61, 0x67
        /*0046*/ 	.byte	0x67, 0x65, 0x64, 0x2e, 0x68, 0x70, 0x70, 0x00
	.type		$str$26,@object
	.size		$str$26,($str$25 - $str$26)
$str$26:
        /*004e*/ 	.byte	0x2f, 0x74, 0x6d, 0x70, 0x2f, 0x63, 0x75, 0x74, 0x6c, 0x61, 0x73, 0x73, 0x5f, 0x73, 0x77, 0x65
        /*005e*/ 	.byte	0x65, 0x70, 0x5f, 0x73, 0x72, 0x63, 0x2f, 0x69, 0x6e, 0x63, 0x6c, 0x75, 0x64, 0x65, 0x2f, 0x63
        /*006e*/ 	.byte	0x75, 0x74, 0x65, 0x2f, 0x61, 0x74, 0x6f, 0x6d, 0x2f, 0x63, 0x6f, 0x70, 0x79, 0x5f, 0x74, 0x72
        /*007e*/ 	.byte	0x61, 0x69, 0x74, 0x73, 0x5f, 0x73, 0x6d, 0x31, 0x30, 0x30, 0x2e, 0x68, 0x70, 0x70, 0x00
	.type		$str$25,@object
	.size		$str$25,(__unnamed_1 - $str$25)
$str$25:
        /*008d*/ 	.byte	0x28, 0x28, 0x75, 0x69, 0x6e, 0x74, 0x33, 0x32, 0x5f, 0x74, 0x28, 0x74, 0x68, 0x72, 0x65, 0x61
        /*009d*/ 	.byte	0x64, 0x49, 0x64, 0x78, 0x2e, 0x78, 0x29, 0x20, 0x2f, 0x20, 0x33, 0x32, 0x29, 0x20, 0x25, 0x20
        /*00ad*/ 	.byte	0x34, 0x29, 0x20, 0x3d, 0x3d, 0x20, 0x28, 0x28, 0x28, 0x74, 0x6d, 0x65, 0x6d, 0x5f, 0x61, 0x64
        /*00bd*/ 	.byte	0x64, 0x72, 0x20, 0x3e, 0x3e, 0x20, 0x31, 0x36, 0x29, 0x20, 0x2f, 0x20, 0x33, 0x32, 0x29, 0x20
        /*00cd*/ 	.byte	0x25, 0x20, 0x34, 0x29, 0x00
	.type		__unnamed_1,@object
	.size		__unnamed_1,(__unnamed_2 - __unnamed_1)
__unnamed_1:
        /*00d2*/ 	.byte	0x61, 0x75, 0x74, 0x6f, 0x20, 0x63, 0x75, 0x74, 0x65, 0x3a, 0x3a, 0x61, 0x73, 0x5f, 0x70, 0x6f
        /* <DEDUP_REMOVED lines=24> */
        /*0262*/ 	.byte	0x31, 0x34, 0x34, 0x3e, 0x3e, 0x3e, 0x3e, 0x5d, 0x00
	.type		__unnamed_2,@object
	.size		__unnamed_2,(.L_2 - __unnamed_2)
__unnamed_2:
        /* <DEDUP_REMOVED lines=40> */
        /*04eb*/ 	.byte	0x3a, 0x3a, 0x43, 0x3c, 0x30, 0x3e, 0x3e, 0x3e, 0x3e, 0x5d, 0x00
.L_2:


//--------------------- .nv.shared._ZN7cutlass13device_kernelINS_4gemm6kernel13GemmUniversalIN4cute5tupleIJiiiiEEENS1_10collective13CollectiveMmaINS1_35MainloopSm100TmaUmmaWarpSpecializedILi2ELi2ELi4ENS5_IJNS4_1CILi1EEESB_SB_EEEEENS5_IJNSA_ILi128EEENSA_ILi48EEENSA_ILi256EEEEEENS_6half_tENS5_IJlSB_lEEESI_SJ_NS4_8TiledMMAINS4_8MMA_AtomIJNS4_20SM100_MMA_F16BF16_SSISI_SI_fLi128ELi48ELNS4_4UMMA5MajorE0ELSO_0ELNSN_7ScaleInE0ELSP_0EEEEEENS4_6LayoutISC_NS5_IJNSA_ILi0EEEST_ST_EEEEENS5_IJNS4_10UnderscoreESW_SW_EEEEENS4_13SM90_TMA_LOADENS4_14ComposedLayoutINS4_7SwizzleILi3ELi4ELi3EEENS4_18smem_ptr_flag_bitsILi16EEENSS_INS5_IJNSA_ILi8EEENSA_ILi64EEEEEENS5_IJS16_SB_EEEEEEEvNS4_8identityESZ_S1A_vS1B_EENS_8epilogue10collective18CollectiveEpilogueINS1D_23Sm100TmaWarpSpecializedILi2ELi1ELi48ELb1ELb0EEEJSH_NS5_IJNSS_ISE_SB_EENSS_ISF_SB_EEEEESI_SJ_SI_SJ_NS1D_6fusion15FusionCallbacksIS1H_NS1L_17LinearCombinationISI_fSI_fLNS_15FloatRoundStyleE2EEESH_S1K_JEEENS4_5SM1004TMEM4LOAD26SM100_TMEM_LOAD_32dp32b16xESZ_NS10_INS11_ILi1ELi4ELi3EEES14_NSS_INS5_IJS15_NSA_ILi16EEEEEENS5_IJS1W_SB_EEEEEEENS4_39AutoVectorizingCopyWithAssumedAlignmentILi128EEENS4_14SM90_TMA_STOREES20_S22_S22_EEEvvEEEEvNT_6ParamsE --------------------------
	.section	.nv.shared._ZN7cutlass13device_kernelINS_4gemm6kernel13GemmUniversalIN4cute5tupleIJiiiiEEENS1_10collective13CollectiveMmaINS1_35MainloopSm100TmaUmmaWarpSpecializedILi2ELi2ELi4ENS5_IJNS4_1CILi1EEESB_SB_EEEEENS5_IJNSA_ILi128EEENSA_ILi48EEENSA_ILi256EEEEEENS_6half_tENS5_IJlSB_lEEESI_SJ_NS4_8TiledMMAINS4_8MMA_AtomIJNS4_20SM100_MMA_F16BF16_SSISI_SI_fLi128ELi48ELNS4_4UMMA5MajorE0ELSO_0ELNSN_7ScaleInE0ELSP_0EEEEEENS4_6LayoutISC_NS5_IJNSA_ILi0EEEST_ST_EEEEENS5_IJNS4_10UnderscoreESW_SW_EEEEENS4_13SM90_TMA_LOADENS4_14ComposedLayoutINS4_7SwizzleILi3ELi4ELi3EEENS4_18smem_ptr_flag_bitsILi16EEENSS_INS5_IJNSA_ILi8EEENSA_ILi64EEEEEENS5_IJS16_SB_EEEEEEEvNS4_8identityESZ_S1A_vS1B_EENS_8epilogue10collective18CollectiveEpilogueINS1D_23Sm100TmaWarpSpecializedILi2ELi1ELi48ELb1ELb0EEEJSH_NS5_IJNSS_ISE_SB_EENSS_ISF_SB_EEEEESI_SJ_SI_SJ_NS1D_6fusion15FusionCallbacksIS1H_NS1L_17LinearCombinationISI_fSI_fLNS_15FloatRoundStyleE2EEESH_S1K_JEEENS4_5SM1004TMEM4LOAD26SM100_TMEM_LOAD_32dp32b16xESZ_NS10_INS11_ILi1ELi4ELi3EEES14_NSS_INS5_IJS15_NSA_ILi16EEEEEENS5_IJS1W_SB_EEEEEEENS4_39AutoVectorizingCopyWithAssumedAlignmentILi128EEENS4_14SM90_TMA_STOREES20_S22_S22_EEEvvEEEEvNT_6ParamsE,"aw",@nobits
	.sectionflags	@""
	.align	16
	.zero		1024


//--------------------- .nv.shared.reserved.0     --------------------------
	.section	.nv.shared.reserved.0,"aw",@nobits
	.weak		__nv_reservedSMEM_offset_0_alias
	.size		__nv_reservedSMEM_offset_0_alias, 0, 64
	.other		__nv_reservedSMEM_offset_0_alias,@"STO_CUDA_RESERVED_SHARED STV_DEFAULT"
__nv_reservedSMEM_offset_0_alias:
	.zero		0
.nv.shared.reserved.0:
	.zero		64
	.weak		__nv_reservedSMEM_tcgen05_partition
	.type		__nv_reservedSMEM_tcgen05_partition,@object
	.size		__nv_reservedSMEM_tcgen05_partition,(.L_0 - __nv_reservedSMEM_tcgen05_partition)
__nv_reservedSMEM_tcgen05_partition:
	.zero		32
.L_0:


//--------------------- .nv.global                --------------------------
	.section	.nv.global,"aw",@nobits
.nv.global:
	.type		_ZN40_INTERNAL_07f0e80e_4_k_cu_cda6bb0e_189954cute1_E,@object
	.size		_ZN40_INTERNAL_07f0e80e_4_k_cu_cda6bb0e_189954cute1_E,(_ZN40_INTERNAL_07f0e80e_4_k_cu_cda6bb0e_189954cuda3std3__45__cpo6cbeginE - _ZN40_INTERNAL_07f0e80e_4_k_cu_cda6bb0e_189954cute1_E)
_ZN40_INTERNAL_07f0e80e_4_k_cu_cda6bb0e_189954cute1_E:
	.zero		1
	.type		_ZN40_INTERNAL_07f0e80e_4_k_cu_cda6bb0e_189954cuda3std3__45__cpo6cbeginE,@object
	.size		_ZN40_INTERNAL_07f0e80e_4_k_cu_cda6bb0e_189954cuda3std3__45__cpo6cbeginE,(_ZN40_INTERNAL_07f0e80e_4_k_cu_cda6bb0e_189954cuda3std3__48in_placeE - _ZN40_INTERNAL_07f0e80e_4_k_cu_cda6bb0e_189954cuda3std3__45__cpo6cbeginE)
_ZN40_INTERNAL_07f0e80e_4_k_cu_cda6bb0e_189954cuda3std3__45__cpo6cbeginE:
	.zero		1
	.type		_ZN40_INTERNAL_07f0e80e_4_k_cu_cda6bb0e_189954cuda3std3__48in_placeE,@object
	.size		_ZN40_INTERNAL_07f0e80e_4_k_cu_cda6bb0e_189954cuda3std3__48in_placeE,(_ZN40_INTERNAL_07f0e80e_4_k_cu_cda6bb0e_189954cuda3std6ranges3__45__cpo9iter_moveE - _ZN40_INTERNAL_07f0e80e_4_k_cu_cda6bb0e_189954cuda3std3__48in_placeE)
_ZN40_INTERNAL_07f0e80e_4_k_cu_cda6bb0e_189954cuda3std3__48in_placeE:
	.zero		1
	.type		_ZN40_INTERNAL_07f0e80e_4_k_cu_cda6bb0e_189954cuda3std6ranges3__45__cpo9iter_moveE,@object
	.size		_ZN40_INTERNAL_07f0e80e_4_k_cu_cda6bb0e_189954cuda3std6ranges3__45__cpo9iter_moveE,(_ZN40_INTERNAL_07f0e80e_4_k_cu_cda6bb0e_189954cuda3std3__45__cpo5beginE - _ZN40_INTERNAL_07f0e80e_4_k_cu_cda6bb0e_189954cuda3std6ranges3__45__cpo9iter_moveE)
_ZN40_INTERNAL_07f0e80e_4_k_cu_cda6bb0e_189954cuda3std6ranges3__45__cpo9iter_moveE:
	.zero		1
	.type		_ZN40_INTERNAL_07f0e80e_4_k_cu_cda6bb0e_189954cuda3std3__45__cpo5beginE,@object
	.size		_ZN40_INTERNAL_07f0e80e_4_k_cu_cda6bb0e_189954cuda3std3__45__cpo5beginE,(_ZN40_INTERNAL_07f0e80e_4_k_cu_cda6bb0e_189954cuda3std3__442_GLOBAL__N__07f0e80e_4_k_cu_cda6bb0e_189956ignoreE - _ZN40_INTERNAL_07f0e80e_4_k_cu_cda6bb0e_189954cuda3std3__45__cpo5beginE)
_ZN40_INTERNAL_07f0e80e_4_k_cu_cda6bb0e_189954cuda3std3__45__cpo5beginE:
	.zero		1
	.type		_ZN40_INTERNAL_07f0e80e_4_k_cu_cda6bb0e_189954cuda3std3__442_GLOBAL__N__07f0e80e_4_k_cu_cda6bb0e_189956ignoreE,@object
	.size		_ZN40_INTERNAL_07f0e80e_4_k_cu_cda6bb0e_189954cuda3std3__442_GLOBAL__N__07f0e80e_4_k_cu_cda6bb0e_189956ignoreE,(_ZN40_INTERNAL_07f0e80e_4_k_cu_cda6bb0e_189954cute7productE - _ZN40_INTERNAL_07f0e80e_4_k_cu_cda6bb0e_189954cuda3std3__442_GLOBAL__N__07f0e80e_4_k_cu_cda6bb0e_189956ignoreE)
_ZN40_INTERNAL_07f0e80e_4_k_cu_cda6bb0e_189954cuda3std3__442_GLOBAL__N__07f0e80e_4_k_cu_cda6bb0e_189956ignoreE:
	.zero		1
	.type		_ZN40_INTERNAL_07f0e80e_4_k_cu_cda6bb0e_189954cute7productE,@object
	.size		_ZN40_INTERNAL_07f0e80e_4_k_cu_cda6bb0e_189954cute7productE,(_ZN40_INTERNAL_07f0e80e_4_k_cu_cda6bb0e_189954cuda3std3__45__cpo3endE - _ZN40_INTERNAL_07f0e80e_4_k_cu_cda6bb0e_189954cute7productE)
_ZN40_INTERNAL_07f0e80e_4_k_cu_cda6bb0e_189954cute7productE:
	.zero		1
	.type		_ZN40_INTERNAL_07f0e80e_4_k_cu_cda6bb0e_189954cuda3std3__45__cpo3endE,@object
	.size		_ZN40_INTERNAL_07f0e80e_4_k_cu_cda6bb0e_189954cuda3std3__45__cpo3endE,(_ZN40_INTERNAL_07f0e80e_4_k_cu_cda6bb0e_189954cuda3std3__419piecewise_constructE - _ZN40_INTERNAL_07f0e80e_4_k_cu_cda6bb0e_189954cuda3std3__45__cpo3endE)
_ZN40_INTERNAL_07f0e80e_4_k_cu_cda6bb0e_189954cuda3std3__45__cpo3endE:
	.zero		1
	.type		_ZN40_INTERNAL_07f0e80e_4_k_cu_cda6bb0e_189954cuda3std3__419piecewise_constructE,@object
	.size		_ZN40_INTERNAL_07f0e80e_4_k_cu_cda6bb0e_189954cuda3std3__419piecewise_constructE,(_ZN40_INTERNAL_07f0e80e_4_k_cu_cda6bb0e_189954cuda3std3__45__cpo4cendE - _ZN40_INTERNAL_07f0e80e_4_k_cu_cda6bb0e_189954cuda3std3__419piecewise_constructE)
_ZN40_INTERNAL_07f0e80e_4_k_cu_cda6bb0e_189954cuda3std3__419piecewise_constructE:
	.zero		1
	.type		_ZN40_INTERNAL_07f0e80e_4_k_cu_cda6bb0e_189954cuda3std3__45__cpo4cendE,@object
	.size		_ZN40_INTERNAL_07f0e80e_4_k_cu_cda6bb0e_189954cuda3std3__45__cpo4cendE,(_ZN40_INTERNAL_07f0e80e_4_k_cu_cda6bb0e_189954cuda3std6ranges3__45__cpo4swapE - _ZN40_INTERNAL_07f0e80e_4_k_cu_cda6bb0e_189954cuda3std3__45__cpo4cendE)
_ZN40_INTERNAL_07f0e80e_4_k_cu_cda6bb0e_189954cuda3std3__45__cpo4cendE:
	.zero		1
	.type		_ZN40_INTERNAL_07f0e80e_4_k_cu_cda6bb0e_189954cuda3std6ranges3__45__cpo4swapE,@object
	.size		_ZN40_INTERNAL_07f0e80e_4_k_cu_cda6bb0e_189954cuda3std6ranges3__45__cpo4swapE,(.L_10 - _ZN40_INTERNAL_07f0e80e_4_k_cu_cda6bb0e_189954cuda3std6ranges3__45__cpo4swapE)
_ZN40_INTERNAL_07f0e80e_4_k_cu_cda6bb0e_189954cuda3std6ranges3__45__cpo4swapE:
	.zero		1
.L_10:


//--------------------- .nv.constant0._ZN7cutlass13device_kernelINS_4gemm6kernel13GemmUniversalIN4cute5tupleIJiiiiEEENS1_10collective13CollectiveMmaINS1_35MainloopSm100TmaUmmaWarpSpecializedILi2ELi2ELi4ENS5_IJNS4_1CILi1EEESB_SB_EEEEENS5_IJNSA_ILi128EEENSA_ILi48EEENSA_ILi256EEEEEENS_6half_tENS5_IJlSB_lEEESI_SJ_NS4_8TiledMMAINS4_8MMA_AtomIJNS4_20SM100_MMA_F16BF16_SSISI_SI_fLi128ELi48ELNS4_4UMMA5MajorE0ELSO_0ELNSN_7ScaleInE0ELSP_0EEEEEENS4_6LayoutISC_NS5_IJNSA_ILi0EEEST_ST_EEEEENS5_IJNS4_10UnderscoreESW_SW_EEEEENS4_13SM90_TMA_LOADENS4_14ComposedLayoutINS4_7SwizzleILi3ELi4ELi3EEENS4_18smem_ptr_flag_bitsILi16EEENSS_INS5_IJNSA_ILi8EEENSA_ILi64EEEEEENS5_IJS16_SB_EEEEEEEvNS4_8identityESZ_S1A_vS1B_EENS_8epilogue10collective18CollectiveEpilogueINS1D_23Sm100TmaWarpSpecializedILi2ELi1ELi48ELb1ELb0EEEJSH_NS5_IJNSS_ISE_SB_EENSS_ISF_SB_EEEEESI_SJ_SI_SJ_NS1D_6fusion15FusionCallbacksIS1H_NS1L_17LinearCombinationISI_fSI_fLNS_15FloatRoundStyleE2EEESH_S1K_JEEENS4_5SM1004TMEM4LOAD26SM100_TMEM_LOAD_32dp32b16xESZ_NS10_INS11_ILi1ELi4ELi3EEES14_NSS_INS5_IJS15_NSA_ILi16EEEEEENS5_IJS1W_SB_EEEEEEENS4_39AutoVectorizingCopyWithAssumedAlignmentILi128EEENS4_14SM90_TMA_STOREES20_S22_S22_EEEvvEEEEvNT_6ParamsE --------------------------
	.section	.nv.constant0._ZN7cutlass13device_kernelINS_4gemm6kernel13GemmUniversalIN4cute5tupleIJiiiiEEENS1_10collective13CollectiveMmaINS1_35MainloopSm100TmaUmmaWarpSpecializedILi2ELi2ELi4ENS5_IJNS4_1CILi1EEESB_SB_EEEEENS5_IJNSA_ILi128EEENSA_ILi48EEENSA_ILi256EEEEEENS_6half_tENS5_IJlSB_lEEESI_SJ_NS4_8TiledMMAINS4_8MMA_AtomIJNS4_20SM100_MMA_F16BF16_SSISI_SI_fLi128ELi48ELNS4_4UMMA5MajorE0ELSO_0ELNSN_7ScaleInE0ELSP_0EEEEEENS4_6LayoutISC_NS5_IJNSA_ILi0EEEST_ST_EEEEENS5_IJNS4_10UnderscoreESW_SW_EEEEENS4_13SM90_TMA_LOADENS4_14ComposedLayoutINS4_7SwizzleILi3ELi4ELi3EEENS4_18smem_ptr_flag_bitsILi16EEENSS_INS5_IJNSA_ILi8EEENSA_ILi64EEEEEENS5_IJS16_SB_EEEEEEEvNS4_8identityESZ_S1A_vS1B_EENS_8epilogue10collective18CollectiveEpilogueINS1D_23Sm100TmaWarpSpecializedILi2ELi1ELi48ELb1ELb0EEEJSH_NS5_IJNSS_ISE_SB_EENSS_ISF_SB_EEEEESI_SJ_SI_SJ_NS1D_6fusion15FusionCallbacksIS1H_NS1L_17LinearCombinationISI_fSI_fLNS_15FloatRoundStyleE2EEESH_S1K_JEEENS4_5SM1004TMEM4LOAD26SM100_TMEM_LOAD_32dp32b16xESZ_NS10_INS11_ILi1ELi4ELi3EEES14_NSS_INS5_IJS15_NSA_ILi16EEEEEENS5_IJS1W_SB_EEEEEEENS4_39AutoVectorizingCopyWithAssumedAlignmentILi128EEENS4_14SM90_TMA_STOREES20_S22_S22_EEEvvEEEEvNT_6ParamsE,"a",@progbits
	.sectionflags	@""
	.align	4
.nv.constant0._ZN7cutlass13device_kernelINS_4gemm6kernel13GemmUniversalIN4cute5tupleIJiiiiEEENS1_10collective13CollectiveMmaINS1_35MainloopSm100TmaUmmaWarpSpecializedILi2ELi2ELi4ENS5_IJNS4_1CILi1EEESB_SB_EEEEENS5_IJNSA_ILi128EEENSA_ILi48EEENSA_ILi256EEEEEENS_6half_tENS5_IJlSB_lEEESI_SJ_NS4_8TiledMMAINS4_8MMA_AtomIJNS4_20SM100_MMA_F16BF16_SSISI_SI_fLi128ELi48ELNS4_4UMMA5MajorE0ELSO_0ELNSN_7ScaleInE0ELSP_0EEEEEENS4_6LayoutISC_NS5_IJNSA_ILi0EEEST_ST_EEEEENS5_IJNS4_10UnderscoreESW_SW_EEEEENS4_13SM90_TMA_LOADENS4_14ComposedLayoutINS4_7SwizzleILi3ELi4ELi3EEENS4_18smem_ptr_flag_bitsILi16EEENSS_INS5_IJNSA_ILi8EEENSA_ILi64EEEEEENS5_IJS16_SB_EEEEEEEvNS4_8identityESZ_S1A_vS1B_EENS_8epilogue10collective18CollectiveEpilogueINS1D_23Sm100TmaWarpSpecializedILi2ELi1ELi48ELb1ELb0EEEJSH_NS5_IJNSS_ISE_SB_EENSS_ISF_SB_EEEEESI_SJ_SI_SJ_NS1D_6fusion15FusionCallbacksIS1H_NS1L_17LinearCombinationISI_fSI_fLNS_15FloatRoundStyleE2EEESH_S1K_JEEENS4_5SM1004TMEM4LOAD26SM100_TMEM_LOAD_32dp32b16xESZ_NS10_INS11_ILi1ELi4ELi3EEES14_NSS_INS5_IJS15_NSA_ILi16EEEEEENS5_IJS1W_SB_EEEEEEENS4_39AutoVectorizingCopyWithAssumedAlignmentILi128EEENS4_14SM90_TMA_STOREES20_S22_S22_EEEvvEEEEvNT_6ParamsE:
	.zero		2944


//--------------------- SYMBOLS --------------------------

	.type		.nv.reservedSmem.offset0,@object
	.size		.nv.reservedSmem.offset0,0x4
	.type		.nv.reservedSmem.cap,@object
	.size		.nv.reservedSmem.cap,0x4
	.type		__assertfail,@function
